// auto-generated by cutlass_sweep.gemm — config: {"arch": "sm_90", "cluster_m": 2, "cluster_n": 4, "dtype": "e4m3", "dtype_b": "e4m3", "layout": "nt", "stages": 0, "tile_k": 64, "tile_m": 64, "tile_n": 64}
#include "cutlass/cutlass.h"
#include "cutlass/gemm/collective/collective_builder.hpp"
#include "cutlass/gemm/device/gemm_universal_adapter.h"
#include "cutlass/gemm/kernel/gemm_universal.hpp"
#include "cutlass/epilogue/collective/collective_builder.hpp"

using ElemA = cutlass::float_e4m3_t;
using ElemB = cutlass::float_e4m3_t;
using ElemCD = cutlass::float_e4m3_t;
using Acc  = float;
using TileShape    = cute::Shape<cute::_64, cute::_64, cute::_64>;
using ClusterShape = cute::Shape<cute::_2, cute::_4, cute::_1>;

using CollectiveEpilogue = typename cutlass::epilogue::collective::CollectiveBuilder<
    cutlass::arch::Sm90, cutlass::arch::OpClassTensorOp,
    TileShape, ClusterShape,
    cutlass::epilogue::collective::EpilogueTileAuto,
    Acc, Acc,
    ElemCD, cutlass::layout::RowMajor, 128 / cutlass::sizeof_bits<ElemCD>::value,
    ElemCD, cutlass::layout::RowMajor, 128 / cutlass::sizeof_bits<ElemCD>::value,
    cutlass::epilogue::collective::EpilogueScheduleAuto
  >::CollectiveOp;

using CollectiveMainloop = typename cutlass::gemm::collective::CollectiveBuilder<
    cutlass::arch::Sm90, cutlass::arch::OpClassTensorOp,
    ElemA, cutlass::layout::RowMajor, 128 / cutlass::sizeof_bits<ElemA>::value,
    ElemB, cutlass::layout::ColumnMajor, 128 / cutlass::sizeof_bits<ElemB>::value,
    Acc,
    TileShape, ClusterShape,
    cutlass::gemm::collective::StageCountAutoCarveout<static_cast<int>(sizeof(typename CollectiveEpilogue::SharedStorage))>,
    cutlass::gemm::collective::KernelScheduleAuto
  >::CollectiveOp;

using GemmKernel = cutlass::gemm::kernel::GemmUniversal<
    cute::Shape<int,int,int,int>,
    CollectiveMainloop,
    CollectiveEpilogue
>;
using Gemm = cutlass::gemm::device::GemmUniversalAdapter<GemmKernel>;

// Force the device kernel symbol into the cubin without needing a host main.
auto* _anchor = &cutlass::device_kernel<GemmKernel>;


// ===== COMPILED SASS (sm_90a) =====

	.target	sm_90a

	.elftype	@"ET_EXEC"


//--------------------- .note.nv.tkinfo           --------------------------
	.section	.note.nv.tkinfo,"",@"SHT_NOTE"
	.sectionflags	@"SHF_NOTE_NV_TKINFO"
	.tkinfo
        /*0018*/ 	.word	0x00000002
        /*0030*/ 	.string	""
        /*0030*/ 	.string	"ptxas"
        /*0030*/ 	.string	"Cuda compilation tools, release 13.0, V13.0.88"
        /*0030*/ 	.string	"Build cuda_13.0.r13.0/compiler.36424714_0"
        /*0030*/ 	.string	"-arch sm_90a -m 64 "



//--------------------- .note.nv.cuinfo           --------------------------
	.section	.note.nv.cuinfo,"",@"SHT_NOTE"
	.sectionflags	@"SHF_NOTE_NV_CUINFO"
        /*0018*/ 	.short	0x0002
        /*001a*/ 	.short	0x005a
        /*001c*/ 	.short	0x0082
	.zero		2


//--------------------- .nv.info                  --------------------------
	.section	.nv.info,"",@"SHT_CUDA_INFO"
	.align	4


	//----- nvinfo : EIATTR_REGCOUNT
	.align		4
        /*0000*/ 	.byte	0x04, 0x2f
        /*0002*/ 	.short	(.L_12 - .L_11)
	.align		4
.L_11:
        /*0004*/ 	.word	index@(_ZN7cutlass13device_kernelINS_4gemm6kernel13GemmUniversalIN4cute5tupleIJiiiiEEENS1_10collective13CollectiveMmaINS1_37MainloopSm90TmaGmmaWarpSpecializedFP8ILi28ENS5_IJNS4_1CILi2EEENSA_ILi4EEENSA_ILi1EEEEEENS1_32KernelTmaWarpSpecializedPingpongEEENS5_IJNSA_ILi64EEESH_SH_EEENS_12float_e4m3_tENS5_IJlSD_lEEESJ_SK_NS4_8TiledMMAINS4_8MMA_AtomIJNS4_4SM904GMMA30MMA_64x64x32_F32E4M3E4M3_SS_TNILNSO_7ScaleInE1ELSQ_1EEEEEENS4_6LayoutINS5_IJSD_SD_SD_EEENS5_IJNSA_ILi0EEESV_SV_EEEEENS5_IJNS4_10UnderscoreESY_SY_EEEEENS4_23SM90_TMA_LOAD_MULTICASTENS4_14ComposedLayoutINS4_7SwizzleILi2ELi4ELi3EEENS4_18smem_ptr_flag_bitsILi8EEENST_INS5_IJNSA_ILi8EEESH_EEENS5_IJSH_SD_EEEEEEEvNS4_8identityES11_S1B_vS1C_EENS_8epilogue10collective6detail29Sm90TmaWarpSpecializedAdapterINS1F_15DefaultEpilogueISJ_SK_SK_NS1E_6thread17LinearCombinationISJ_Li1EffLNS1J_9ScaleType4KindE0ELNS_15FloatRoundStyleE2ESJ_EENS1_15EpilogueDefaultEEEEEvvEEEEvNT_6ParamsE)
        /*0008*/ 	.word	0x000000a8


	//----- nvinfo : EIATTR_FRAME_SIZE
	.align		4
.L_12:
        /*000c*/ 	.byte	0x04, 0x11
        /*000e*/ 	.short	(.L_14 - .L_13)
	.align		4
.L_13:
        /*0010*/ 	.word	index@(_ZN7cutlass13device_kernelINS_4gemm6kernel13GemmUniversalIN4cute5tupleIJiiiiEEENS1_10collective13CollectiveMmaINS1_37MainloopSm90TmaGmmaWarpSpecializedFP8ILi28ENS5_IJNS4_1CILi2EEENSA_ILi4EEENSA_ILi1EEEEEENS1_32KernelTmaWarpSpecializedPingpongEEENS5_IJNSA_ILi64EEESH_SH_EEENS_12float_e4m3_tENS5_IJlSD_lEEESJ_SK_NS4_8TiledMMAINS4_8MMA_AtomIJNS4_4SM904GMMA30MMA_64x64x32_F32E4M3E4M3_SS_TNILNSO_7ScaleInE1ELSQ_1EEEEEENS4_6LayoutINS5_IJSD_SD_SD_EEENS5_IJNSA_ILi0EEESV_SV_EEEEENS5_IJNS4_10UnderscoreESY_SY_EEEEENS4_23SM90_TMA_LOAD_MULTICASTENS4_14ComposedLayoutINS4_7SwizzleILi2ELi4ELi3EEENS4_18smem_ptr_flag_bitsILi8EEENST_INS5_IJNSA_ILi8EEESH_EEENS5_IJSH_SD_EEEEEEEvNS4_8identityES11_S1B_vS1C_EENS_8epilogue10collective6detail29Sm90TmaWarpSpecializedAdapterINS1F_15DefaultEpilogueISJ_SK_SK_NS1E_6thread17LinearCombinationISJ_Li1EffLNS1J_9ScaleType4KindE0ELNS_15FloatRoundStyleE2ESJ_EENS1_15EpilogueDefaultEEEEEvvEEEEvNT_6ParamsE)
        /*0014*/ 	.word	0x00000000


	//----- nvinfo : EIATTR_MIN_STACK_SIZE
	.align		4
.L_14:
        /*0018*/ 	.byte	0x04, 0x12
        /*001a*/ 	.short	(.L_16 - .L_15)
	.align		4
.L_15:
        /*001c*/ 	.word	index@(_ZN7cutlass13device_kernelINS_4gemm6kernel13GemmUniversalIN4cute5tupleIJiiiiEEENS1_10collective13CollectiveMmaINS1_37MainloopSm90TmaGmmaWarpSpecializedFP8ILi28ENS5_IJNS4_1CILi2EEENSA_ILi4EEENSA_ILi1EEEEEENS1_32KernelTmaWarpSpecializedPingpongEEENS5_IJNSA_ILi64EEESH_SH_EEENS_12float_e4m3_tENS5_IJlSD_lEEESJ_SK_NS4_8TiledMMAINS4_8MMA_AtomIJNS4_4SM904GMMA30MMA_64x64x32_F32E4M3E4M3_SS_TNILNSO_7ScaleInE1ELSQ_1EEEEEENS4_6LayoutINS5_IJSD_SD_SD_EEENS5_IJNSA_ILi0EEESV_SV_EEEEENS5_IJNS4_10UnderscoreESY_SY_EEEEENS4_23SM90_TMA_LOAD_MULTICASTENS4_14ComposedLayoutINS4_7SwizzleILi2ELi4ELi3EEENS4_18smem_ptr_flag_bitsILi8EEENST_INS5_IJNSA_ILi8EEESH_EEENS5_IJSH_SD_EEEEEEEvNS4_8identityES11_S1B_vS1C_EENS_8epilogue10collective6detail29Sm90TmaWarpSpecializedAdapterINS1F_15DefaultEpilogueISJ_SK_SK_NS1E_6thread17LinearCombinationISJ_Li1EffLNS1J_9ScaleType4KindE0ELNS_15FloatRoundStyleE2ESJ_EENS1_15EpilogueDefaultEEEEEvvEEEEvNT_6ParamsE)
        /*0020*/ 	.word	0x00000000
.L_16:


//--------------------- .nv.compat                --------------------------
	.section	.nv.compat,"",@"SHT_CUDA_COMPAT_INFO"
	.align	4
        /*0000*/ 	.byte	0x02, 0x09, 0x01, 0x00, 0x02, 0x02, 0x04, 0x00, 0x02, 0x05, 0x05, 0x00, 0x03, 0x07, 0x01, 0x01
        /*0010*/ 	.byte	0x02, 0x03, 0x01, 0x00, 0x02, 0x06, 0x01, 0x00, 0x04, 0x0b, 0x08, 0x00, 0x00, 0x00, 0x00, 0x00
        /*0020*/ 	.byte	0x00, 0x00, 0x00, 0x00


//--------------------- .nv.info._ZN7cutlass13device_kernelINS_4gemm6kernel13GemmUniversalIN4cute5tupleIJiiiiEEENS1_10collective13CollectiveMmaINS1_37MainloopSm90TmaGmmaWarpSpecializedFP8ILi28ENS5_IJNS4_1CILi2EEENSA_ILi4EEENSA_ILi1EEEEEENS1_32KernelTmaWarpSpecializedPingpongEEENS5_IJNSA_ILi64EEESH_SH_EEENS_12float_e4m3_tENS5_IJlSD_lEEESJ_SK_NS4_8TiledMMAINS4_8MMA_AtomIJNS4_4SM904GMMA30MMA_64x64x32_F32E4M3E4M3_SS_TNILNSO_7ScaleInE1ELSQ_1EEEEEENS4_6LayoutINS5_IJSD_SD_SD_EEENS5_IJNSA_ILi0EEESV_SV_EEEEENS5_IJNS4_10UnderscoreESY_SY_EEEEENS4_23SM90_TMA_LOAD_MULTICASTENS4_14ComposedLayoutINS4_7SwizzleILi2ELi4ELi3EEENS4_18smem_ptr_flag_bitsILi8EEENST_INS5_IJNSA_ILi8EEESH_EEENS5_IJSH_SD_EEEEEEEvNS4_8identityES11_S1B_vS1C_EENS_8epilogue10collective6detail29Sm90TmaWarpSpecializedAdapterINS1F_15DefaultEpilogueISJ_SK_SK_NS1E_6thread17LinearCombinationISJ_Li1EffLNS1J_9ScaleType4KindE0ELNS_15FloatRoundStyleE2ESJ_EENS1_15EpilogueDefaultEEEEEvvEEEEvNT_6ParamsE --------------------------
	.section	.nv.info._ZN7cutlass13device_kernelINS_4gemm6kernel13GemmUniversalIN4cute5tupleIJiiiiEEENS1_10collective13CollectiveMmaINS1_37MainloopSm90TmaGmmaWarpSpecializedFP8ILi28ENS5_IJNS4_1CILi2EEENSA_ILi4EEENSA_ILi1EEEEEENS1_32KernelTmaWarpSpecializedPingpongEEENS5_IJNSA_ILi64EEESH_SH_EEENS_12float_e4m3_tENS5_IJlSD_lEEESJ_SK_NS4_8TiledMMAINS4_8MMA_AtomIJNS4_4SM904GMMA30MMA_64x64x32_F32E4M3E4M3_SS_TNILNSO_7ScaleInE1ELSQ_1EEEEEENS4_6LayoutINS5_IJSD_SD_SD_EEENS5_IJNSA_ILi0EEESV_SV_EEEEENS5_IJNS4_10UnderscoreESY_SY_EEEEENS4_23SM90_TMA_LOAD_MULTICASTENS4_14ComposedLayoutINS4_7SwizzleILi2ELi4ELi3EEENS4_18smem_ptr_flag_bitsILi8EEENST_INS5_IJNSA_ILi8EEESH_EEENS5_IJSH_SD_EEEEEEEvNS4_8identityES11_S1B_vS1C_EENS_8epilogue10collective6detail29Sm90TmaWarpSpecializedAdapterINS1F_15DefaultEpilogueISJ_SK_SK_NS1E_6thread17LinearCombinationISJ_Li1EffLNS1J_9ScaleType4KindE0ELNS_15FloatRoundStyleE2ESJ_EENS1_15EpilogueDefaultEEEEEvvEEEEvNT_6ParamsE,"",@"SHT_CUDA_INFO"
	.sectionflags	@""
	.align	4


	//----- nvinfo : EIATTR_CUDA_API_VERSION
	.align		4
        /*0000*/ 	.byte	0x04, 0x37
        /*0002*/ 	.short	(.L_18 - .L_17)
.L_17:
        /*0004*/ 	.word	0x00000082


	//----- nvinfo : EIATTR_KPARAM_INFO
	.align		4
.L_18:
        /*0008*/ 	.byte	0x04, 0x17
        /*000a*/ 	.short	(.L_20 - .L_19)
.L_19:
        /*000c*/ 	.word	0x00000000
        /*0010*/ 	.short	0x0000
        /*0012*/ 	.short	0x0070
        /*0014*/ 	.byte	0x00, 0xf0, 0x01, 0x10


	//----- nvinfo : EIATTR_SPARSE_MMA_MASK
	.align		4
.L_20:
        /*0018*/ 	.byte	0x03, 0x50
        /*001a*/ 	.short	0x0000


	//----- nvinfo : EIATTR_MAXREG_COUNT
	.align		4
        /*001c*/ 	.byte	0x03, 0x1b
        /*001e*/ 	.short	0x00a8


	//----- nvinfo : EIATTR_NUM_BARRIERS
	.align		4
        /*0020*/ 	.byte	0x02, 0x4c
        /*0022*/ 	.byte	0x01
	.zero		1


	//----- nvinfo : EIATTR_MERCURY_ISA_VERSION
	.align		4
        /*0024*/ 	.byte	0x03, 0x5f
        /*0026*/ 	.short	0x0101


	//----- nvinfo : EIATTR_INT_WARP_WIDE_INSTR_OFFSETS
	.align		4
        /*0028*/ 	.byte	0x04, 0x31
        /*002a*/ 	.short	(.L_22 - .L_21)


	//   ....[0]....
.L_21:
        /*002c*/ 	.word	0x000007e0


	//   ....[1]....
        /*0030*/ 	.word	0x00000820


	//   ....[2]....
        /*0034*/ 	.word	0x00000860


	//   ....[3]....
        /*0038*/ 	.word	0x00000900


	//   ....[4]....
        /*003c*/ 	.word	0x00000920


	//   ....[5]....
        /*0040*/ 	.word	0x00000980


	//   ....[6]....
        /*0044*/ 	.word	0x00000a70


	//   ....[7]....
        /*0048*/ 	.word	0x00000ac0


	//   ....[8]....
        /*004c*/ 	.word	0x00002aa0


	//----- nvinfo : EIATTR_COOP_GROUP_MASK_REGIDS
	.align		4
.L_22:
        /*0050*/ 	.byte	0x04, 0x29
        /*0052*/ 	.short	(.L_24 - .L_23)


	//   ....[0]....
.L_23:
        /*0054*/ 	.word	0xffffffff


	//   ....[1]....
        /*0058*/ 	.word	0xffffffff


	//   ....[2]....
        /*005c*/ 	.word	0xffffffff


	//   ....[3]....
        /*0060*/ 	.word	0xffffffff


	//   ....[4]....
        /*0064*/ 	.word	0xffffffff


	//   ....[5]....
        /*0068*/ 	.word	0xffffffff


	//   ....[6]....
        /*006c*/ 	.word	0xffffffff


	//----- nvinfo : EIATTR_COOP_GROUP_INSTR_OFFSETS
	.align		4
.L_24:
        /*0070*/ 	.byte	0x04, 0x28
        /*0072*/ 	.short	(.L_26 - .L_25)


	//   ....[0]....
.L_25:
        /*0074*/ 	.word	0x00000060


	//   ....[1]....
        /*0078*/ 	.word	0x00000070


	//   ....[2]....
        /*007c*/ 	.word	0x00000130


	//   ....[3]....
        /*0080*/ 	.word	0x000005f0


	//   ....[4]....
        /*0084*/ 	.word	0x00000630


	//   ....[5]....
        /*0088*/ 	.word	0x000006b0


	//   ....[6]....
        /*008c*/ 	.word	0x00000c80


	//----- nvinfo : EIATTR_REG_RECONFIG
	.align		4
.L_26:
        /*0090*/ 	.byte	0x01, 0x54
	.zero		2


	//----- nvinfo : EIATTR_MBARRIER_INSTR_OFFSETS
	.align		4
        /*0094*/ 	.byte	0x04, 0x39
        /*0096*/ 	.short	(.L_28 - .L_27)


	//   ....[0]....
.L_27:
        /*0098*/ 	.word	0x00000250
        /*009c*/ 	.word	0x000000ff
        /*00a0*/ 	.word	0x00000000
        /*00a4*/ 	.short	0x0100
        /*00a6*/ 	.byte	0x08
	.zero		1


	//   ....[1]....
        /*00a8*/ 	.word	0x00000260
        /*00ac*/ 	.word	0x000000ff
        /*00b0*/ 	.word	0x000000e0
        /*00b4*/ 	.short	0x0100
        /*00b6*/ 	.byte	0x08
	.zero		1


	//   ....[2]....
        /*00b8*/ 	.word	0x00000270
        /*00bc*/ 	.word	0x000000ff
        /*00c0*/ 	.word	0x00000008
        /*00c4*/ 	.short	0x0100
        /*00c6*/ 	.byte	0x08
	.zero		1


	//   ....[3]....
        /*00c8*/ 	.word	0x00000280
        /*00cc*/ 	.word	0x000000ff
        /*00d0*/ 	.word	0x000000e8
        /*00d4*/ 	.short	0x0100
        /*00d6*/ 	.byte	0x08
	.zero		1


	//   ....[4]....
        /*00d8*/ 	.word	0x00000290
        /*00dc*/ 	.word	0x000000ff
        /*00e0*/ 	.word	0x00000010
        /*00e4*/ 	.short	0x0100
        /*00e6*/ 	.byte	0x08
	.zero		1


	//   ....[5]....
        /*00e8*/ 	.word	0x000002a0
        /*00ec*/ 	.word	0x000000ff
        /*00f0*/ 	.word	0x000000f0
        /*00f4*/ 	.short	0x0100
        /*00f6*/ 	.byte	0x08
	.zero		1


	//   ....[6]....
        /*00f8*/ 	.word	0x000002b0
        /*00fc*/ 	.word	0x000000ff
        /*0100*/ 	.word	0x00000018
        /*0104*/ 	.short	0x0100
        /*0106*/ 	.byte	0x08
	.zero		1


	//   ....[7]....
        /*0108*/ 	.word	0x000002c0
        /*010c*/ 	.word	0x000000ff
        /*0110*/ 	.word	0x000000f8
        /*0114*/ 	.short	0x0100
        /*0116*/ 	.byte	0x08
	.zero		1


	//   ....[8]....
        /*0118*/ 	.word	0x000002d0
        /*011c*/ 	.word	0x000000ff
        /*0120*/ 	.word	0x00000020
        /*0124*/ 	.short	0x0100
        /*0126*/ 	.byte	0x08
	.zero		1


	//   ....[9]....
        /*0128*/ 	.word	0x000002e0
        /*012c*/ 	.word	0x000000ff
        /*0130*/ 	.word	0x00000100
        /*0134*/ 	.short	0x0100
        /*0136*/ 	.byte	0x08
	.zero		1


	//   ....[10]....
        /*0138*/ 	.word	0x000002f0
        /*013c*/ 	.word	0x000000ff
        /*0140*/ 	.word	0x00000028
        /*0144*/ 	.short	0x0100
        /*0146*/ 	.byte	0x08
	.zero		1


	//   ....[11]....
        /*0148*/ 	.word	0x00000300
        /*014c*/ 	.word	0x000000ff
        /*0150*/ 	.word	0x00000108
        /*0154*/ 	.short	0x0100
        /*0156*/ 	.byte	0x08
	.zero		1


	//   ....[12]....
        /*0158*/ 	.word	0x00000310
        /*015c*/ 	.word	0x000000ff
        /*0160*/ 	.word	0x00000030
        /*0164*/ 	.short	0x0100
        /*0166*/ 	.byte	0x08
	.zero		1


	//   ....[13]....
        /*0168*/ 	.word	0x00000320
        /*016c*/ 	.word	0x000000ff
        /*0170*/ 	.word	0x00000110
        /*0174*/ 	.short	0x0100
        /*0176*/ 	.byte	0x08
	.zero		1


	//   ....[14]....
        /*0178*/ 	.word	0x00000330
        /*017c*/ 	.word	0x000000ff
        /*0180*/ 	.word	0x00000038
        /*0184*/ 	.short	0x0100
        /*0186*/ 	.byte	0x08
	.zero		1


	//   ....[15]....
        /*0188*/ 	.word	0x00000340
        /*018c*/ 	.word	0x000000ff
        /*0190*/ 	.word	0x00000118
        /*0194*/ 	.short	0x0100
        /*0196*/ 	.byte	0x08
	.zero		1


	//   ....[16]....
        /*0198*/ 	.word	0x00000350
        /*019c*/ 	.word	0x000000ff
        /*01a0*/ 	.word	0x00000040
        /*01a4*/ 	.short	0x0100
        /*01a6*/ 	.byte	0x08
	.zero		1


	//   ....[17]....
        /*01a8*/ 	.word	0x00000360
        /*01ac*/ 	.word	0x000000ff
        /*01b0*/ 	.word	0x00000120
        /*01b4*/ 	.short	0x0100
        /*01b6*/ 	.byte	0x08
	.zero		1


	//   ....[18]....
        /*01b8*/ 	.word	0x00000370
        /*01bc*/ 	.word	0x000000ff
        /*01c0*/ 	.word	0x00000048
        /*01c4*/ 	.short	0x0100
        /*01c6*/ 	.byte	0x08
	.zero		1


	//   ....[19]....
        /*01c8*/ 	.word	0x00000380
        /*01cc*/ 	.word	0x000000ff
        /*01d0*/ 	.word	0x00000128
        /*01d4*/ 	.short	0x0100
        /*01d6*/ 	.byte	0x08
	.zero		1


	//   ....[20]....
        /*01d8*/ 	.word	0x00000390
        /*01dc*/ 	.word	0x000000ff
        /*01e0*/ 	.word	0x00000050
        /*01e4*/ 	.short	0x0100
        /*01e6*/ 	.byte	0x08
	.zero		1


	//   ....[21]....
        /*01e8*/ 	.word	0x000003a0
        /*01ec*/ 	.word	0x000000ff
        /*01f0*/ 	.word	0x00000130
        /*01f4*/ 	.short	0x0100
        /*01f6*/ 	.byte	0x08
	.zero		1


	//   ....[22]....
        /*01f8*/ 	.word	0x000003b0
        /*01fc*/ 	.word	0x000000ff
        /*0200*/ 	.word	0x00000058
        /*0204*/ 	.short	0x0100
        /*0206*/ 	.byte	0x08
	.zero		1


	//   ....[23]....
        /*0208*/ 	.word	0x000003c0
        /*020c*/ 	.word	0x000000ff
        /*0210*/ 	.word	0x00000138
        /*0214*/ 	.short	0x0100
        /*0216*/ 	.byte	0x08
	.zero		1


	//   ....[24]....
        /*0218*/ 	.word	0x000003d0
        /*021c*/ 	.word	0x000000ff
        /*0220*/ 	.word	0x00000060
        /*0224*/ 	.short	0x0100
        /*0226*/ 	.byte	0x08
	.zero		1


	//   ....[25]....
        /*0228*/ 	.word	0x000003e0
        /*022c*/ 	.word	0x000000ff
        /*0230*/ 	.word	0x00000140
        /*0234*/ 	.short	0x0100
        /*0236*/ 	.byte	0x08
	.zero		1


	//   ....[26]....
        /*0238*/ 	.word	0x000003f0
        /*023c*/ 	.word	0x000000ff
        /*0240*/ 	.word	0x00000068
        /*0244*/ 	.short	0x0100
        /*0246*/ 	.byte	0x08
	.zero		1


	//   ....[27]....
        /*0248*/ 	.word	0x00000400
        /*024c*/ 	.word	0x000000ff
        /*0250*/ 	.word	0x00000148
        /*0254*/ 	.short	0x0100
        /*0256*/ 	.byte	0x08
	.zero		1


	//   ....[28]....
        /*0258*/ 	.word	0x00000410
        /*025c*/ 	.word	0x000000ff
        /*0260*/ 	.word	0x00000070
        /*0264*/ 	.short	0x0100
        /*0266*/ 	.byte	0x08
	.zero		1


	//   ....[29]....
        /*0268*/ 	.word	0x00000420
        /*026c*/ 	.word	0x000000ff
        /*0270*/ 	.word	0x00000150
        /*0274*/ 	.short	0x0100
        /*0276*/ 	.byte	0x08
	.zero		1


	//   ....[30]....
        /*0278*/ 	.word	0x00000430
        /*027c*/ 	.word	0x000000ff
        /*0280*/ 	.word	0x00000078
        /*0284*/ 	.short	0x0100
        /*0286*/ 	.byte	0x08
	.zero		1


	//   ....[31]....
        /*0288*/ 	.word	0x00000440
        /*028c*/ 	.word	0x000000ff
        /*0290*/ 	.word	0x00000158
        /*0294*/ 	.short	0x0100
        /*0296*/ 	.byte	0x08
	.zero		1


	//   ....[32]....
        /*0298*/ 	.word	0x00000450
        /*029c*/ 	.word	0x000000ff
        /*02a0*/ 	.word	0x00000080
        /*02a4*/ 	.short	0x0100
        /*02a6*/ 	.byte	0x08
	.zero		1


	//   ....[33]....
        /*02a8*/ 	.word	0x00000460
        /*02ac*/ 	.word	0x000000ff
        /*02b0*/ 	.word	0x00000160
        /*02b4*/ 	.short	0x0100
        /*02b6*/ 	.byte	0x08
	.zero		1


	//   ....[34]....
        /*02b8*/ 	.word	0x00000470
        /*02bc*/ 	.word	0x000000ff
        /*02c0*/ 	.word	0x00000088
        /*02c4*/ 	.short	0x0100
        /*02c6*/ 	.byte	0x08
	.zero		1


	//   ....[35]....
        /*02c8*/ 	.word	0x00000480
        /*02cc*/ 	.word	0x000000ff
        /*02d0*/ 	.word	0x00000168
        /*02d4*/ 	.short	0x0100
        /*02d6*/ 	.byte	0x08
	.zero		1


	//   ....[36]....
        /*02d8*/ 	.word	0x00000490
        /*02dc*/ 	.word	0x000000ff
        /*02e0*/ 	.word	0x00000090
        /*02e4*/ 	.short	0x0100
        /*02e6*/ 	.byte	0x08
	.zero		1


	//   ....[37]....
        /*02e8*/ 	.word	0x000004a0
        /*02ec*/ 	.word	0x000000ff
        /*02f0*/ 	.word	0x00000170
        /*02f4*/ 	.short	0x0100
        /*02f6*/ 	.byte	0x08
	.zero		1


	//   ....[38]....
        /*02f8*/ 	.word	0x000004b0
        /*02fc*/ 	.word	0x000000ff
        /*0300*/ 	.word	0x00000098
        /*0304*/ 	.short	0x0100
        /*0306*/ 	.byte	0x08
	.zero		1


	//   ....[39]....
        /*0308*/ 	.word	0x000004c0
        /*030c*/ 	.word	0x000000ff
        /*0310*/ 	.word	0x00000178
        /*0314*/ 	.short	0x0100
        /*0316*/ 	.byte	0x08
	.zero		1


	//   ....[40]....
        /*0318*/ 	.word	0x000004d0
        /*031c*/ 	.word	0x000000ff
        /*0320*/ 	.word	0x000000a0
        /*0324*/ 	.short	0x0100
        /*0326*/ 	.byte	0x08
	.zero		1


	//   ....[41]....
        /*0328*/ 	.word	0x000004e0
        /*032c*/ 	.word	0x000000ff
        /*0330*/ 	.word	0x00000180
        /*0334*/ 	.short	0x0100
        /*0336*/ 	.byte	0x08
	.zero		1


	//   ....[42]....
        /*0338*/ 	.word	0x000004f0
        /*033c*/ 	.word	0x000000ff
        /*0340*/ 	.word	0x000000a8
        /*0344*/ 	.short	0x0100
        /*0346*/ 	.byte	0x08
	.zero		1


	//   ....[43]....
        /*0348*/ 	.word	0x00000500
        /*034c*/ 	.word	0x000000ff
        /*0350*/ 	.word	0x00000188
        /*0354*/ 	.short	0x0100
        /*0356*/ 	.byte	0x08
	.zero		1


	//   ....[44]....
        /*0358*/ 	.word	0x00000510
        /*035c*/ 	.word	0x000000ff
        /*0360*/ 	.word	0x000000b0
        /*0364*/ 	.short	0x0100
        /*0366*/ 	.byte	0x08
	.zero		1


	//   ....[45]....
        /*0368*/ 	.word	0x00000520
        /*036c*/ 	.word	0x000000ff
        /*0370*/ 	.word	0x00000190
        /*0374*/ 	.short	0x0100
        /*0376*/ 	.byte	0x08
	.zero		1


	//   ....[46]....
        /*0378*/ 	.word	0x00000530
        /*037c*/ 	.word	0x000000ff
        /*0380*/ 	.word	0x000000b8
        /*0384*/ 	.short	0x0100
        /*0386*/ 	.byte	0x08
	.zero		1


	//   ....[47]....
        /*0388*/ 	.word	0x00000540
        /*038c*/ 	.word	0x000000ff
        /*0390*/ 	.word	0x00000198
        /*0394*/ 	.short	0x0100
        /*0396*/ 	.byte	0x08
	.zero		1


	//   ....[48]....
        /*0398*/ 	.word	0x00000550
        /*039c*/ 	.word	0x000000ff
        /*03a0*/ 	.word	0x000000c0
        /*03a4*/ 	.short	0x0100
        /*03a6*/ 	.byte	0x08
	.zero		1


	//   ....[49]....
        /*03a8*/ 	.word	0x00000560
        /*03ac*/ 	.word	0x000000ff
        /*03b0*/ 	.word	0x000001a0
        /*03b4*/ 	.short	0x0100
        /*03b6*/ 	.byte	0x08
	.zero		1


	//   ....[50]....
        /*03b8*/ 	.word	0x00000570
        /*03bc*/ 	.word	0x000000ff
        /*03c0*/ 	.word	0x000000c8
        /*03c4*/ 	.short	0x0100
        /*03c6*/ 	.byte	0x08
	.zero		1


	//   ....[51]....
        /*03c8*/ 	.word	0x00000580
        /*03cc*/ 	.word	0x000000ff
        /*03d0*/ 	.word	0x000001a8
        /*03d4*/ 	.short	0x0100
        /*03d6*/ 	.byte	0x08
	.zero		1


	//   ....[52]....
        /*03d8*/ 	.word	0x00000590
        /*03dc*/ 	.word	0x000000ff
        /*03e0*/ 	.word	0x000000d0
        /*03e4*/ 	.short	0x0100
        /*03e6*/ 	.byte	0x08
	.zero		1


	//   ....[53]....
        /*03e8*/ 	.word	0x000005a0
        /*03ec*/ 	.word	0x000000ff
        /*03f0*/ 	.word	0x000001b0
        /*03f4*/ 	.short	0x0100
        /*03f6*/ 	.byte	0x08
	.zero		1


	//   ....[54]....
        /*03f8*/ 	.word	0x000005b0
        /*03fc*/ 	.word	0x000000ff
        /*0400*/ 	.word	0x000000d8
        /*0404*/ 	.short	0x0100
        /*0406*/ 	.byte	0x08
	.zero		1


	//   ....[55]....
        /*0408*/ 	.word	0x000005c0
        /*040c*/ 	.word	0x000000ff
        /*0410*/ 	.word	0x000001b8
        /*0414*/ 	.short	0x0100
        /*0416*/ 	.byte	0x08
	.zero		1


	//   ....[56]....
        /*0418*/ 	.word	0x00000af0
        /*041c*/ 	.word	0x000000ff
        /*0420*/ 	.word	0x000001f0
        /*0424*/ 	.short	0x0100
        /*0426*/ 	.byte	0x08
	.zero		1


	//   ....[57]....
        /*0428*/ 	.word	0x00000b90
        /*042c*/ 	.word	0x000000ff
        /*0430*/ 	.word	0x000001f8
        /*0434*/ 	.short	0x0100
        /*0436*/ 	.byte	0x08
	.zero		1


	//   ....[58]....
        /*0438*/ 	.word	0x00000c00
        /*043c*/ 	.word	0x000000ff
        /*0440*/ 	.word	0x000001d0
        /*0444*/ 	.short	0x0100
        /*0446*/ 	.byte	0x09
	.zero		1


	//   ....[59]....
        /*0448*/ 	.word	0x00000c10
        /*044c*/ 	.word	0x000000ff
        /*0450*/ 	.word	0x000001d8
        /*0454*/ 	.short	0x0100
        /*0456*/ 	.byte	0x09
	.zero		1


	//   ....[60]....
        /*0458*/ 	.word	0x00000c20
        /*045c*/ 	.word	0x000000ff
        /*0460*/ 	.word	0x000001e0
        /*0464*/ 	.short	0x0100
        /*0466*/ 	.byte	0x09
	.zero		1


	//   ....[61]....
        /*0468*/ 	.word	0x00000c30
        /*046c*/ 	.word	0x000000ff
        /*0470*/ 	.word	0x000001e8
        /*0474*/ 	.short	0x0100
        /*0476*/ 	.byte	0x09
	.zero		1


	//   ....[62]....
        /*0478*/ 	.word	0x00001a10
        /*047c*/ 	.word	0x000000ff
        /*0480*/ 	.word	0xfffffff8
        /*0484*/ 	.short	0x010a
        /*0486*/ 	.byte	0x0f
	.zero		1


	//   ....[63]....
        /*0488*/ 	.word	0x00001ce0
        /*048c*/ 	.word	0x000000ff
        /*0490*/ 	.word	0x00000000
        /*0494*/ 	.short	0x010a
        /*0496*/ 	.byte	0x06
	.zero		1


	//   ....[64]....
        /*0498*/ 	.word	0x00001d20
        /*049c*/ 	.word	0x000000ff
        /*04a0*/ 	.word	0x00000000
        /*04a4*/ 	.short	0x010a
        /*04a6*/ 	.byte	0x06
	.zero		1


	//   ....[65]....
        /*04a8*/ 	.word	0x00002290
        /*04ac*/ 	.word	0x000000ff
        /*04b0*/ 	.word	0x00000000
        /*04b4*/ 	.short	0x010a
        /*04b6*/ 	.byte	0x09
	.zero		1


	//   ....[66]....
        /*04b8*/ 	.word	0x000022d0
        /*04bc*/ 	.word	0x000000ff
        /*04c0*/ 	.word	0x00000000
        /*04c4*/ 	.short	0x010a
        /*04c6*/ 	.byte	0x09
	.zero		1


	//   ....[67]....
        /*04c8*/ 	.word	0x000026b0
        /*04cc*/ 	.word	0x00000013
        /*04d0*/ 	.word	0x00000000
        /*04d4*/ 	.short	0x0101
        /*04d6*/ 	.byte	0x3f
	.zero		1


	//   ....[68]....
        /*04d8*/ 	.word	0x00002a30
        /*04dc*/ 	.word	0x00000011
        /*04e0*/ 	.word	0x00000000
        /*04e4*/ 	.short	0x0101
        /*04e6*/ 	.byte	0x17
	.zero		1


	//   ....[69]....
        /*04e8*/ 	.word	0x00002b40
        /*04ec*/ 	.word	0x00000011
        /*04f0*/ 	.word	0x00000000
        /*04f4*/ 	.short	0x0101
        /*04f6*/ 	.byte	0x3f
	.zero		1


	//   ....[70]....
        /*04f8*/ 	.word	0x00002c00
        /*04fc*/ 	.word	0x000000ff
        /*0500*/ 	.word	0x00000008
        /*0504*/ 	.short	0x010a
        /*0506*/ 	.byte	0x0f
	.zero		1


	//   ....[71]....
        /*0508*/ 	.word	0x00005460
        /*050c*/ 	.word	0x00000004
        /*0510*/ 	.word	0x00000000
        /*0514*/ 	.short	0x0101
        /*0516*/ 	.byte	0x17
	.zero		1


	//   ....[72]....
        /*0518*/ 	.word	0x00005e50
        /*051c*/ 	.word	0x00000013
        /*0520*/ 	.word	0x000000e0
        /*0524*/ 	.short	0x010a
        /*0526*/ 	.byte	0x3f
	.zero		1


	//   ....[73]....
        /*0528*/ 	.word	0x00006230
        /*052c*/ 	.word	0x00000004
        /*0530*/ 	.word	0x000001f8
        /*0534*/ 	.short	0x0101
        /*0536*/ 	.byte	0x3f
	.zero		1


	//   ....[74]....
        /*0538*/ 	.word	0x00006960
        /*053c*/ 	.word	0x00000005
        /*0540*/ 	.word	0x00000000
        /*0544*/ 	.short	0x010a
        /*0546*/ 	.byte	0x3f
	.zero		1


	//   ....[75]....
        /*0548*/ 	.word	0x000069e0
        /*054c*/ 	.word	0x00000007
        /*0550*/ 	.word	0x00000000
        /*0554*/ 	.short	0x010a
        /*0556*/ 	.byte	0x3f
	.zero		1


	//   ....[76]....
        /*0558*/ 	.word	0x00006a70
        /*055c*/ 	.word	0x00000006
        /*0560*/ 	.word	0x00000000
        /*0564*/ 	.short	0x010a
        /*0566*/ 	.byte	0x3f
	.zero		1


	//   ....[77]....
        /*0568*/ 	.word	0x00006b00
        /*056c*/ 	.word	0x00000007
        /*0570*/ 	.word	0x00000000
        /*0574*/ 	.short	0x010a
        /*0576*/ 	.byte	0x3f
	.zero		1


	//   ....[78]....
        /*0578*/ 	.word	0x00006b90
        /*057c*/ 	.word	0x00000006
        /*0580*/ 	.word	0x00000000
        /*0584*/ 	.short	0x010a
        /*0586*/ 	.byte	0x3f
	.zero		1


	//   ....[79]....
        /*0588*/ 	.word	0x00006c20
        /*058c*/ 	.word	0x00000007
        /*0590*/ 	.word	0x00000000
        /*0594*/ 	.short	0x010a
        /*0596*/ 	.byte	0x3f
	.zero		1


	//   ....[80]....
        /*0598*/ 	.word	0x00006cb0
        /*059c*/ 	.word	0x00000006
        /*05a0*/ 	.word	0x00000000
        /*05a4*/ 	.short	0x010a
        /*05a6*/ 	.byte	0x3f
	.zero		1


	//   ....[81]....
        /*05a8*/ 	.word	0x00006d40
        /*05ac*/ 	.word	0x00000007
        /*05b0*/ 	.word	0x00000000
        /*05b4*/ 	.short	0x010a
        /*05b6*/ 	.byte	0x3f
	.zero		1


	//   ....[82]....
        /*05b8*/ 	.word	0x00006dd0
        /*05bc*/ 	.word	0x00000006
        /*05c0*/ 	.word	0x00000000
        /*05c4*/ 	.short	0x010a
        /*05c6*/ 	.byte	0x3f
	.zero		1


	//   ....[83]....
        /*05c8*/ 	.word	0x00006e60
        /*05cc*/ 	.word	0x00000007
        /*05d0*/ 	.word	0x00000000
        /*05d4*/ 	.short	0x010a
        /*05d6*/ 	.byte	0x3f
	.zero		1


	//   ....[84]....
        /*05d8*/ 	.word	0x00006ef0
        /*05dc*/ 	.word	0x00000006
        /*05e0*/ 	.word	0x00000000
        /*05e4*/ 	.short	0x010a
        /*05e6*/ 	.byte	0x3f
	.zero		1


	//   ....[85]....
        /*05e8*/ 	.word	0x00006f80
        /*05ec*/ 	.word	0x00000007
        /*05f0*/ 	.word	0x00000000
        /*05f4*/ 	.short	0x010a
        /*05f6*/ 	.byte	0x3f
	.zero		1


	//   ....[86]....
        /*05f8*/ 	.word	0x00007010
        /*05fc*/ 	.word	0x00000006
        /*0600*/ 	.word	0x00000000
        /*0604*/ 	.short	0x010a
        /*0606*/ 	.byte	0x3f
	.zero		1


	//   ....[87]....
        /*0608*/ 	.word	0x000070a0
        /*060c*/ 	.word	0x00000007
        /*0610*/ 	.word	0x00000000
        /*0614*/ 	.short	0x010a
        /*0616*/ 	.byte	0x3f
	.zero		1


	//   ....[88]....
        /*0618*/ 	.word	0x00007130
        /*061c*/ 	.word	0x00000006
        /*0620*/ 	.word	0x00000000
        /*0624*/ 	.short	0x010a
        /*0626*/ 	.byte	0x3f
	.zero		1


	//   ....[89]....
        /*0628*/ 	.word	0x000071c0
        /*062c*/ 	.word	0x00000007
        /*0630*/ 	.word	0x00000000
        /*0634*/ 	.short	0x010a
        /*0636*/ 	.byte	0x3f
	.zero		1


	//   ....[90]....
        /*0638*/ 	.word	0x00007250
        /*063c*/ 	.word	0x00000006
        /*0640*/ 	.word	0x00000000
        /*0644*/ 	.short	0x010a
        /*0646*/ 	.byte	0x3f
	.zero		1


	//   ....[91]....
        /*0648*/ 	.word	0x000072e0
        /*064c*/ 	.word	0x00000007
        /*0650*/ 	.word	0x00000000
        /*0654*/ 	.short	0x010a
        /*0656*/ 	.byte	0x3f
	.zero		1


	//   ....[92]....
        /*0658*/ 	.word	0x00007370
        /*065c*/ 	.word	0x00000006
        /*0660*/ 	.word	0x00000000
        /*0664*/ 	.short	0x010a
        /*0666*/ 	.byte	0x3f
	.zero		1


	//   ....[93]....
        /*0668*/ 	.word	0x00007400
        /*066c*/ 	.word	0x00000007
        /*0670*/ 	.word	0x00000000
        /*0674*/ 	.short	0x010a
        /*0676*/ 	.byte	0x3f
	.zero		1


	//   ....[94]....
        /*0678*/ 	.word	0x00007490
        /*067c*/ 	.word	0x00000006
        /*0680*/ 	.word	0x00000000
        /*0684*/ 	.short	0x010a
        /*0686*/ 	.byte	0x3f
	.zero		1


	//   ....[95]....
        /*0688*/ 	.word	0x00007520
        /*068c*/ 	.word	0x00000007
        /*0690*/ 	.word	0x00000000
        /*0694*/ 	.short	0x010a
        /*0696*/ 	.byte	0x3f
	.zero		1


	//   ....[96]....
        /*0698*/ 	.word	0x000075b0
        /*069c*/ 	.word	0x00000006
        /*06a0*/ 	.word	0x00000000
        /*06a4*/ 	.short	0x010a
        /*06a6*/ 	.byte	0x3f
	.zero		1


	//   ....[97]....
        /*06a8*/ 	.word	0x00007640
        /*06ac*/ 	.word	0x00000007
        /*06b0*/ 	.word	0x00000000
        /*06b4*/ 	.short	0x010a
        /*06b6*/ 	.byte	0x3f
	.zero		1


	//   ....[98]....
        /*06b8*/ 	.word	0x000076d0
        /*06bc*/ 	.word	0x00000006
        /*06c0*/ 	.word	0x00000000
        /*06c4*/ 	.short	0x010a
        /*06c6*/ 	.byte	0x3f
	.zero		1


	//   ....[99]....
        /*06c8*/ 	.word	0x00007760
        /*06cc*/ 	.word	0x00000007
        /*06d0*/ 	.word	0x00000000
        /*06d4*/ 	.short	0x010a
        /*06d6*/ 	.byte	0x3f
	.zero		1


	//   ....[100]....
        /*06d8*/ 	.word	0x000077f0
        /*06dc*/ 	.word	0x00000006
        /*06e0*/ 	.word	0x00000000
        /*06e4*/ 	.short	0x010a
        /*06e6*/ 	.byte	0x3f
	.zero		1


	//   ....[101]....
        /*06e8*/ 	.word	0x00007880
        /*06ec*/ 	.word	0x00000003
        /*06f0*/ 	.word	0x00000000
        /*06f4*/ 	.short	0x010a
        /*06f6*/ 	.byte	0x3f
	.zero		1


	//   ....[102]....
        /*06f8*/ 	.word	0x000078f0
        /*06fc*/ 	.word	0x00000011
        /*0700*/ 	.word	0xfffffff8
        /*0704*/ 	.short	0x010a
        /*0706*/ 	.byte	0x3f
	.zero		1


	//   ....[103]....
        /*0708*/ 	.word	0x00007950
        /*070c*/ 	.word	0x00000011
        /*0710*/ 	.word	0x00000000
        /*0714*/ 	.short	0x010a
        /*0716*/ 	.byte	0x3f
	.zero		1


	//   ....[104]....
        /*0718*/ 	.word	0x000079b0
        /*071c*/ 	.word	0x00000013
        /*0720*/ 	.word	0x00000000
        /*0724*/ 	.short	0x010a
        /*0726*/ 	.byte	0x3f
	.zero		1


	//   ....[105]....
        /*0728*/ 	.word	0x00007a10
        /*072c*/ 	.word	0x00000011
        /*0730*/ 	.word	0x00000008
        /*0734*/ 	.short	0x010a
        /*0736*/ 	.byte	0x3f
	.zero		1


	//   ....[106]....
        /*0738*/ 	.word	0x00007ae0
        /*073c*/ 	.word	0x00000013
        /*0740*/ 	.word	0x000000e0
        /*0744*/ 	.short	0x010a
        /*0746*/ 	.byte	0x3f
	.zero		1


	//   ....[107]....
        /*0748*/ 	.word	0x00007bc0
        /*074c*/ 	.word	0x00000005
        /*0750*/ 	.word	0x00000000
        /*0754*/ 	.short	0x010a
        /*0756*/ 	.byte	0x3f
	.zero		1


	//   ....[108]....
        /*0758*/ 	.word	0x00007c10
        /*075c*/ 	.word	0x00000007
        /*0760*/ 	.word	0x00000000
        /*0764*/ 	.short	0x010a
        /*0766*/ 	.byte	0x3f
	.zero		1


	//   ....[109]....
        /*0768*/ 	.word	0x00007c60
        /*076c*/ 	.word	0x00000006
        /*0770*/ 	.word	0x00000000
        /*0774*/ 	.short	0x010a
        /*0776*/ 	.byte	0x3f
	.zero		1


	//   ....[110]....
        /*0778*/ 	.word	0x00007cb0
        /*077c*/ 	.word	0x00000007
        /*0780*/ 	.word	0x00000000
        /*0784*/ 	.short	0x010a
        /*0786*/ 	.byte	0x3f
	.zero		1


	//   ....[111]....
        /*0788*/ 	.word	0x00007d00
        /*078c*/ 	.word	0x00000006
        /*0790*/ 	.word	0x00000000
        /*0794*/ 	.short	0x010a
        /*0796*/ 	.byte	0x3f
	.zero		1


	//   ....[112]....
        /*0798*/ 	.word	0x00007d50
        /*079c*/ 	.word	0x00000007
        /*07a0*/ 	.word	0x00000000
        /*07a4*/ 	.short	0x010a
        /*07a6*/ 	.byte	0x3f
	.zero		1


	//   ....[113]....
        /*07a8*/ 	.word	0x00007da0
        /*07ac*/ 	.word	0x00000006
        /*07b0*/ 	.word	0x00000000
        /*07b4*/ 	.short	0x010a
        /*07b6*/ 	.byte	0x3f
	.zero		1


	//   ....[114]....
        /*07b8*/ 	.word	0x00007df0
        /*07bc*/ 	.word	0x00000007
        /*07c0*/ 	.word	0x00000000
        /*07c4*/ 	.short	0x010a
        /*07c6*/ 	.byte	0x3f
	.zero		1


	//   ....[115]....
        /*07c8*/ 	.word	0x00007e40
        /*07cc*/ 	.word	0x00000006
        /*07d0*/ 	.word	0x00000000
        /*07d4*/ 	.short	0x010a
        /*07d6*/ 	.byte	0x3f
	.zero		1


	//   ....[116]....
        /*07d8*/ 	.word	0x00007e90
        /*07dc*/ 	.word	0x00000007
        /*07e0*/ 	.word	0x00000000
        /*07e4*/ 	.short	0x010a
        /*07e6*/ 	.byte	0x3f
	.zero		1


	//   ....[117]....
        /*07e8*/ 	.word	0x00007ee0
        /*07ec*/ 	.word	0x00000006
        /*07f0*/ 	.word	0x00000000
        /*07f4*/ 	.short	0x010a
        /*07f6*/ 	.byte	0x3f
	.zero		1


	//   ....[118]....
        /*07f8*/ 	.word	0x00007f30
        /*07fc*/ 	.word	0x00000007
        /*0800*/ 	.word	0x00000000
        /*0804*/ 	.short	0x010a
        /*0806*/ 	.byte	0x3f
	.zero		1


	//   ....[119]....
        /*0808*/ 	.word	0x00007f80
        /*080c*/ 	.word	0x00000006
        /*0810*/ 	.word	0x00000000
        /*0814*/ 	.short	0x010a
        /*0816*/ 	.byte	0x3f
	.zero		1


	//   ....[120]....
        /*0818*/ 	.word	0x00007fd0
        /*081c*/ 	.word	0x00000007
        /*0820*/ 	.word	0x00000000
        /*0824*/ 	.short	0x010a
        /*0826*/ 	.byte	0x3f
	.zero		1


	//   ....[121]....
        /*0828*/ 	.word	0x00008020
        /*082c*/ 	.word	0x00000006
        /*0830*/ 	.word	0x00000000
        /*0834*/ 	.short	0x010a
        /*0836*/ 	.byte	0x3f
	.zero		1


	//   ....[122]....
        /*0838*/ 	.word	0x00008070
        /*083c*/ 	.word	0x00000007
        /*0840*/ 	.word	0x00000000
        /*0844*/ 	.short	0x010a
        /*0846*/ 	.byte	0x3f
	.zero		1


	//   ....[123]....
        /*0848*/ 	.word	0x000080c0
        /*084c*/ 	.word	0x00000006
        /*0850*/ 	.word	0x00000000
        /*0854*/ 	.short	0x010a
        /*0856*/ 	.byte	0x3f
	.zero		1


	//   ....[124]....
        /*0858*/ 	.word	0x00008110
        /*085c*/ 	.word	0x00000007
        /*0860*/ 	.word	0x00000000
        /*0864*/ 	.short	0x010a
        /*0866*/ 	.byte	0x3f
	.zero		1


	//   ....[125]....
        /*0868*/ 	.word	0x00008160
        /*086c*/ 	.word	0x00000006
        /*0870*/ 	.word	0x00000000
        /*0874*/ 	.short	0x010a
        /*0876*/ 	.byte	0x3f
	.zero		1


	//   ....[126]....
        /*0878*/ 	.word	0x000081b0
        /*087c*/ 	.word	0x00000007
        /*0880*/ 	.word	0x00000000
        /*0884*/ 	.short	0x010a
        /*0886*/ 	.byte	0x3f
	.zero		1


	//   ....[127]....
        /*0888*/ 	.word	0x00008200
        /*088c*/ 	.word	0x00000006
        /*0890*/ 	.word	0x00000000
        /*0894*/ 	.short	0x010a
        /*0896*/ 	.byte	0x3f
	.zero		1


	//   ....[128]....
        /*0898*/ 	.word	0x00008250
        /*089c*/ 	.word	0x00000007
        /*08a0*/ 	.word	0x00000000
        /*08a4*/ 	.short	0x010a
        /*08a6*/ 	.byte	0x3f
	.zero		1


	//   ....[129]....
        /*08a8*/ 	.word	0x000082a0
        /*08ac*/ 	.word	0x00000006
        /*08b0*/ 	.word	0x00000000
        /*08b4*/ 	.short	0x010a
        /*08b6*/ 	.byte	0x3f
	.zero		1


	//   ....[130]....
        /*08b8*/ 	.word	0x000082f0
        /*08bc*/ 	.word	0x00000007
        /*08c0*/ 	.word	0x00000000
        /*08c4*/ 	.short	0x010a
        /*08c6*/ 	.byte	0x3f
	.zero		1


	//   ....[131]....
        /*08c8*/ 	.word	0x00008340
        /*08cc*/ 	.word	0x00000006
        /*08d0*/ 	.word	0x00000000
        /*08d4*/ 	.short	0x010a
        /*08d6*/ 	.byte	0x3f
	.zero		1


	//   ....[132]....
        /*08d8*/ 	.word	0x00008390
        /*08dc*/ 	.word	0x00000007
        /*08e0*/ 	.word	0x00000000
        /*08e4*/ 	.short	0x010a
        /*08e6*/ 	.byte	0x3f
	.zero		1


	//   ....[133]....
        /*08e8*/ 	.word	0x000083e0
        /*08ec*/ 	.word	0x00000006
        /*08f0*/ 	.word	0x00000000
        /*08f4*/ 	.short	0x010a
        /*08f6*/ 	.byte	0x3f
	.zero		1


	//----- nvinfo : EIATTR_NUM_MBARRIERS
	.align		4
.L_28:
        /*08f8*/ 	.byte	0x03, 0x38
        /*08fa*/ 	.short	0x003e


	//----- nvinfo : EIATTR_EXIT_INSTR_OFFSETS
	.align		4
        /*08fc*/ 	.byte	0x04, 0x1c
        /*08fe*/ 	.short	(.L_30 - .L_29)


	//   ....[0]....
.L_29:
        /*0900*/ 	.word	0x000016d0


	//   ....[1]....
        /*0904*/ 	.word	0x00001730


	//   ....[2]....
        /*0908*/ 	.word	0x00005a70


	//   ....[3]....
        /*090c*/ 	.word	0x00005aa0


	//   ....[4]....
        /*0910*/ 	.word	0x000078d0


	//----- nvinfo : EIATTR_MAX_THREADS
	.align		4
.L_30:
        /*0914*/ 	.byte	0x04, 0x05
        /*0916*/ 	.short	(.L_32 - .L_31)
.L_31:
        /*0918*/ 	.word	0x00000180
        /*091c*/ 	.word	0x00000001
        /*0920*/ 	.word	0x00000001


	//----- nvinfo : EIATTR_CRS_STACK_SIZE
	.align		4
.L_32:
        /*0924*/ 	.byte	0x04, 0x1e
        /*0926*/ 	.short	(.L_34 - .L_33)
.L_33:
        /*0928*/ 	.word	0x00000000


	//----- nvinfo : EIATTR_CBANK_PARAM_SIZE
	.align		4
.L_34:
        /*092c*/ 	.byte	0x03, 0x19
        /*092e*/ 	.short	0x0470


	//----- nvinfo : EIATTR_PARAM_CBANK
	.align		4
        /*0930*/ 	.byte	0x04, 0x0a
        /*0932*/ 	.short	(.L_36 - .L_35)
	.align		4
.L_35:
        /*0934*/ 	.word	index@(.nv.constant0._ZN7cutlass13device_kernelINS_4gemm6kernel13GemmUniversalIN4cute5tupleIJiiiiEEENS1_10collective13CollectiveMmaINS1_37MainloopSm90TmaGmmaWarpSpecializedFP8ILi28ENS5_IJNS4_1CILi2EEENSA_ILi4EEENSA_ILi1EEEEEENS1_32KernelTmaWarpSpecializedPingpongEEENS5_IJNSA_ILi64EEESH_SH_EEENS_12float_e4m3_tENS5_IJlSD_lEEESJ_SK_NS4_8TiledMMAINS4_8MMA_AtomIJNS4_4SM904GMMA30MMA_64x64x32_F32E4M3E4M3_SS_TNILNSO_7ScaleInE1ELSQ_1EEEEEENS4_6LayoutINS5_IJSD_SD_SD_EEENS5_IJNSA_ILi0EEESV_SV_EEEEENS5_IJNS4_10UnderscoreESY_SY_EEEEENS4_23SM90_TMA_LOAD_MULTICASTENS4_14ComposedLayoutINS4_7SwizzleILi2ELi4ELi3EEENS4_18smem_ptr_flag_bitsILi8EEENST_INS5_IJNSA_ILi8EEESH_EEENS5_IJSH_SD_EEEEEEEvNS4_8identityES11_S1B_vS1C_EENS_8epilogue10collective6detail29Sm90TmaWarpSpecializedAdapterINS1F_15DefaultEpilogueISJ_SK_SK_NS1E_6thread17LinearCombinationISJ_Li1EffLNS1J_9ScaleType4KindE0ELNS_15FloatRoundStyleE2ESJ_EENS1_15EpilogueDefaultEEEEEvvEEEEvNT_6ParamsE)
        /*0938*/ 	.short	0x0210
        /*093a*/ 	.short	0x0470


	//----- nvinfo : EIATTR_SW_WAR
	.align		4
.L_36:
        /*093c*/ 	.byte	0x04, 0x36
        /*093e*/ 	.short	(.L_38 - .L_37)
.L_37:
        /*0940*/ 	.word	0x00000008
.L_38:


//--------------------- .nv.callgraph             --------------------------
	.section	.nv.callgraph,"",@"SHT_CUDA_CALLGRAPH"
	.align	4
	.sectionentsize	8
	.align		4
        /*0000*/ 	.word	0x00000000
	.align		4
        /*0004*/ 	.word	0xffffffff
	.align		4
        /*0008*/ 	.word	0x00000000
	.align		4
        /*000c*/ 	.word	0xfffffffe
	.align		4
        /*0010*/ 	.word	0x00000000
	.align		4
        /*0014*/ 	.word	0xfffffffd
	.align		4
        /*0018*/ 	.word	0x00000000
	.align		4
        /*001c*/ 	.word	0xfffffffc


//--------------------- .nv.constant4             --------------------------
	.section	.nv.constant4,"a",@progbits
	.align	8
	.align		8
.nv.constant4:
        /*0000*/ 	.dword	_ZN40_INTERNAL_44a417d2_4_k_cu_b3f15f63_214504cuda3std3__45__cpo5beginE
	.align		8
        /*0008*/ 	.dword	_ZN40_INTERNAL_44a417d2_4_k_cu_b3f15f63_214504cuda3std3__45__cpo3endE
	.align		8
        /*0010*/ 	.dword	_ZN40_INTERNAL_44a417d2_4_k_cu_b3f15f63_214504cuda3std3__45__cpo6cbeginE
	.align		8
        /*0018*/ 	.dword	_ZN40_INTERNAL_44a417d2_4_k_cu_b3f15f63_214504cuda3std3__45__cpo4cendE
	.align		8
        /*0020*/ 	.dword	_ZN40_INTERNAL_44a417d2_4_k_cu_b3f15f63_214504cuda3std3__442_GLOBAL__N__44a417d2_4_k_cu_b3f15f63_214506ignoreE
	.align		8
        /*0028*/ 	.dword	_ZN40_INTERNAL_44a417d2_4_k_cu_b3f15f63_214504cuda3std3__419piecewise_constructE
	.align		8
        /*0030*/ 	.dword	_ZN40_INTERNAL_44a417d2_4_k_cu_b3f15f63_214504cuda3std3__48in_placeE
	.align		8
        /*0038*/ 	.dword	_ZN40_INTERNAL_44a417d2_4_k_cu_b3f15f63_214504cuda3std6ranges3__45__cpo4swapE
	.align		8
        /*0040*/ 	.dword	_ZN40_INTERNAL_44a417d2_4_k_cu_b3f15f63_214504cuda3std6ranges3__45__cpo9iter_moveE
	.align		8
        /*0048*/ 	.dword	_ZN40_INTERNAL_44a417d2_4_k_cu_b3f15f63_214504cute7productE
	.align		8
        /*0050*/ 	.dword	_ZN40_INTERNAL_44a417d2_4_k_cu_b3f15f63_214504cute1_E


//--------------------- .text._ZN7cutlass13device_kernelINS_4gemm6kernel13GemmUniversalIN4cute5tupleIJiiiiEEENS1_10collective13CollectiveMmaINS1_37MainloopSm90TmaGmmaWarpSpecializedFP8ILi28ENS5_IJNS4_1CILi2EEENSA_ILi4EEENSA_ILi1EEEEEENS1_32KernelTmaWarpSpecializedPingpongEEENS5_IJNSA_ILi64EEESH_SH_EEENS_12float_e4m3_tENS5_IJlSD_lEEESJ_SK_NS4_8TiledMMAINS4_8MMA_AtomIJNS4_4SM904GMMA30MMA_64x64x32_F32E4M3E4M3_SS_TNILNSO_7ScaleInE1ELSQ_1EEEEEENS4_6LayoutINS5_IJSD_SD_SD_EEENS5_IJNSA_ILi0EEESV_SV_EEEEENS5_IJNS4_10UnderscoreESY_SY_EEEEENS4_23SM90_TMA_LOAD_MULTICASTENS4_14ComposedLayoutINS4_7SwizzleILi2ELi4ELi3EEENS4_18smem_ptr_flag_bitsILi8EEENST_INS5_IJNSA_ILi8EEESH_EEENS5_IJSH_SD_EEEEEEEvNS4_8identityES11_S1B_vS1C_EENS_8epilogue10collective6detail29Sm90TmaWarpSpecializedAdapterINS1F_15DefaultEpilogueISJ_SK_SK_NS1E_6thread17LinearCombinationISJ_Li1EffLNS1J_9ScaleType4KindE0ELNS_15FloatRoundStyleE2ESJ_EENS1_15EpilogueDefaultEEEEEvvEEEEvNT_6ParamsE --------------------------
	.section	.text._ZN7cutlass13device_kernelINS_4gemm6kernel13GemmUniversalIN4cute5tupleIJiiiiEEENS1_10collective13CollectiveMmaINS1_37MainloopSm90TmaGmmaWarpSpecializedFP8ILi28ENS5_IJNS4_1CILi2EEENSA_ILi4EEENSA_ILi1EEEEEENS1_32KernelTmaWarpSpecializedPingpongEEENS5_IJNSA_ILi64EEESH_SH_EEENS_12float_e4m3_tENS5_IJlSD_lEEESJ_SK_NS4_8TiledMMAINS4_8MMA_AtomIJNS4_4SM904GMMA30MMA_64x64x32_F32E4M3E4M3_SS_TNILNSO_7ScaleInE1ELSQ_1EEEEEENS4_6LayoutINS5_IJSD_SD_SD_EEENS5_IJNSA_ILi0EEESV_SV_EEEEENS5_IJNS4_10UnderscoreESY_SY_EEEEENS4_23SM90_TMA_LOAD_MULTICASTENS4_14ComposedLayoutINS4_7SwizzleILi2ELi4ELi3EEENS4_18smem_ptr_flag_bitsILi8EEENST_INS5_IJNSA_ILi8EEESH_EEENS5_IJSH_SD_EEEEEEEvNS4_8identityES11_S1B_vS1C_EENS_8epilogue10collective6detail29Sm90TmaWarpSpecializedAdapterINS1F_15DefaultEpilogueISJ_SK_SK_NS1E_6thread17LinearCombinationISJ_Li1EffLNS1J_9ScaleType4KindE0ELNS_15FloatRoundStyleE2ESJ_EENS1_15EpilogueDefaultEEEEEvvEEEEvNT_6ParamsE,"ax",@progbits
	.align	128
.text._ZN7cutlass13device_kernelINS_4gemm6kernel13GemmUniversalIN4cute5tupleIJiiiiEEENS1_10collective13CollectiveMmaINS1_37MainloopSm90TmaGmmaWarpSpecializedFP8ILi28ENS5_IJNS4_1CILi2EEENSA_ILi4EEENSA_ILi1EEEEEENS1_32KernelTmaWarpSpecializedPingpongEEENS5_IJNSA_ILi64EEESH_SH_EEENS_12float_e4m3_tENS5_IJlSD_lEEESJ_SK_NS4_8TiledMMAINS4_8MMA_AtomIJNS4_4SM904GMMA30MMA_64x64x32_F32E4M3E4M3_SS_TNILNSO_7ScaleInE1ELSQ_1EEEEEENS4_6LayoutINS5_IJSD_SD_SD_EEENS5_IJNSA_ILi0EEESV_SV_EEEEENS5_IJNS4_10UnderscoreESY_SY_EEEEENS4_23SM90_TMA_LOAD_MULTICASTENS4_14ComposedLayoutINS4_7SwizzleILi2ELi4ELi3EEENS4_18smem_ptr_flag_bitsILi8EEENST_INS5_IJNSA_ILi8EEESH_EEENS5_IJSH_SD_EEEEEEEvNS4_8identityES11_S1B_vS1C_EENS_8epilogue10collective6detail29Sm90TmaWarpSpecializedAdapterINS1F_15DefaultEpilogueISJ_SK_SK_NS1E_6thread17LinearCombinationISJ_Li1EffLNS1J_9ScaleType4KindE0ELNS_15FloatRoundStyleE2ESJ_EENS1_15EpilogueDefaultEEEEEvvEEEEvNT_6ParamsE:
        .type           _ZN7cutlass13device_kernelINS_4gemm6kernel13GemmUniversalIN4cute5tupleIJiiiiEEENS1_10collective13CollectiveMmaINS1_37MainloopSm90TmaGmmaWarpSpecializedFP8ILi28ENS5_IJNS4_1CILi2EEENSA_ILi4EEENSA_ILi1EEEEEENS1_32KernelTmaWarpSpecializedPingpongEEENS5_IJNSA_ILi64EEESH_SH_EEENS_12float_e4m3_tENS5_IJlSD_lEEESJ_SK_NS4_8TiledMMAINS4_8MMA_AtomIJNS4_4SM904GMMA30MMA_64x64x32_F32E4M3E4M3_SS_TNILNSO_7ScaleInE1ELSQ_1EEEEEENS4_6LayoutINS5_IJSD_SD_SD_EEENS5_IJNSA_ILi0EEESV_SV_EEEEENS5_IJNS4_10UnderscoreESY_SY_EEEEENS4_23SM90_TMA_LOAD_MULTICASTENS4_14ComposedLayoutINS4_7SwizzleILi2ELi4ELi3EEENS4_18smem_ptr_flag_bitsILi8EEENST_INS5_IJNSA_ILi8EEESH_EEENS5_IJSH_SD_EEEEEEEvNS4_8identityES11_S1B_vS1C_EENS_8epilogue10collective6detail29Sm90TmaWarpSpecializedAdapterINS1F_15DefaultEpilogueISJ_SK_SK_NS1E_6thread17LinearCombinationISJ_Li1EffLNS1J_9ScaleType4KindE0ELNS_15FloatRoundStyleE2ESJ_EENS1_15EpilogueDefaultEEEEEvvEEEEvNT_6ParamsE,@function
        .size           _ZN7cutlass13device_kernelINS_4gemm6kernel13GemmUniversalIN4cute5tupleIJiiiiEEENS1_10collective13CollectiveMmaINS1_37MainloopSm90TmaGmmaWarpSpecializedFP8ILi28ENS5_IJNS4_1CILi2EEENSA_ILi4EEENSA_ILi1EEEEEENS1_32KernelTmaWarpSpecializedPingpongEEENS5_IJNSA_ILi64EEESH_SH_EEENS_12float_e4m3_tENS5_IJlSD_lEEESJ_SK_NS4_8TiledMMAINS4_8MMA_AtomIJNS4_4SM904GMMA30MMA_64x64x32_F32E4M3E4M3_SS_TNILNSO_7ScaleInE1ELSQ_1EEEEEENS4_6LayoutINS5_IJSD_SD_SD_EEENS5_IJNSA_ILi0EEESV_SV_EEEEENS5_IJNS4_10UnderscoreESY_SY_EEEEENS4_23SM90_TMA_LOAD_MULTICASTENS4_14ComposedLayoutINS4_7SwizzleILi2ELi4ELi3EEENS4_18smem_ptr_flag_bitsILi8EEENST_INS5_IJNSA_ILi8EEESH_EEENS5_IJSH_SD_EEEEEEEvNS4_8identityES11_S1B_vS1C_EENS_8epilogue10collective6detail29Sm90TmaWarpSpecializedAdapterINS1F_15DefaultEpilogueISJ_SK_SK_NS1E_6thread17LinearCombinationISJ_Li1EffLNS1J_9ScaleType4KindE0ELNS_15FloatRoundStyleE2ESJ_EENS1_15EpilogueDefaultEEEEEvvEEEEvNT_6ParamsE,(.L_x_193 - _ZN7cutlass13device_kernelINS_4gemm6kernel13GemmUniversalIN4cute5tupleIJiiiiEEENS1_10collective13CollectiveMmaINS1_37MainloopSm90TmaGmmaWarpSpecializedFP8ILi28ENS5_IJNS4_1CILi2EEENSA_ILi4EEENSA_ILi1EEEEEENS1_32KernelTmaWarpSpecializedPingpongEEENS5_IJNSA_ILi64EEESH_SH_EEENS_12float_e4m3_tENS5_IJlSD_lEEESJ_SK_NS4_8TiledMMAINS4_8MMA_AtomIJNS4_4SM904GMMA30MMA_64x64x32_F32E4M3E4M3_SS_TNILNSO_7ScaleInE1ELSQ_1EEEEEENS4_6LayoutINS5_IJSD_SD_SD_EEENS5_IJNSA_ILi0EEESV_SV_EEEEENS5_IJNS4_10UnderscoreESY_SY_EEEEENS4_23SM90_TMA_LOAD_MULTICASTENS4_14ComposedLayoutINS4_7SwizzleILi2ELi4ELi3EEENS4_18smem_ptr_flag_bitsILi8EEENST_INS5_IJNSA_ILi8EEESH_EEENS5_IJSH_SD_EEEEEEEvNS4_8identityES11_S1B_vS1C_EENS_8epilogue10collective6detail29Sm90TmaWarpSpecializedAdapterINS1F_15DefaultEpilogueISJ_SK_SK_NS1E_6thread17LinearCombinationISJ_Li1EffLNS1J_9ScaleType4KindE0ELNS_15FloatRoundStyleE2ESJ_EENS1_15EpilogueDefaultEEEEEvvEEEEvNT_6ParamsE)
        .other          _ZN7cutlass13device_kernelINS_4gemm6kernel13GemmUniversalIN4cute5tupleIJiiiiEEENS1_10collective13CollectiveMmaINS1_37MainloopSm90TmaGmmaWarpSpecializedFP8ILi28ENS5_IJNS4_1CILi2EEENSA_ILi4EEENSA_ILi1EEEEEENS1_32KernelTmaWarpSpecializedPingpongEEENS5_IJNSA_ILi64EEESH_SH_EEENS_12float_e4m3_tENS5_IJlSD_lEEESJ_SK_NS4_8TiledMMAINS4_8MMA_AtomIJNS4_4SM904GMMA30MMA_64x64x32_F32E4M3E4M3_SS_TNILNSO_7ScaleInE1ELSQ_1EEEEEENS4_6LayoutINS5_IJSD_SD_SD_EEENS5_IJNSA_ILi0EEESV_SV_EEEEENS5_IJNS4_10UnderscoreESY_SY_EEEEENS4_23SM90_TMA_LOAD_MULTICASTENS4_14ComposedLayoutINS4_7SwizzleILi2ELi4ELi3EEENS4_18smem_ptr_flag_bitsILi8EEENST_INS5_IJNSA_ILi8EEESH_EEENS5_IJSH_SD_EEEEEEEvNS4_8identityES11_S1B_vS1C_EENS_8epilogue10collective6detail29Sm90TmaWarpSpecializedAdapterINS1F_15DefaultEpilogueISJ_SK_SK_NS1E_6thread17LinearCombinationISJ_Li1EffLNS1J_9ScaleType4KindE0ELNS_15FloatRoundStyleE2ESJ_EENS1_15EpilogueDefaultEEEEEvvEEEEvNT_6ParamsE,@"STO_CUDA_ENTRY STV_DEFAULT"
_ZN7cutlass13device_kernelINS_4gemm6kernel13GemmUniversalIN4cute5tupleIJiiiiEEENS1_10collective13CollectiveMmaINS1_37MainloopSm90TmaGmmaWarpSpecializedFP8ILi28ENS5_IJNS4_1CILi2EEENSA_ILi4EEENSA_ILi1EEEEEENS1_32KernelTmaWarpSpecializedPingpongEEENS5_IJNSA_ILi64EEESH_SH_EEENS_12float_e4m3_tENS5_IJlSD_lEEESJ_SK_NS4_8TiledMMAINS4_8MMA_AtomIJNS4_4SM904GMMA30MMA_64x64x32_F32E4M3E4M3_SS_TNILNSO_7ScaleInE1ELSQ_1EEEEEENS4_6LayoutINS5_IJSD_SD_SD_EEENS5_IJNSA_ILi0EEESV_SV_EEEEENS5_IJNS4_10UnderscoreESY_SY_EEEEENS4_23SM90_TMA_LOAD_MULTICASTENS4_14ComposedLayoutINS4_7SwizzleILi2ELi4ELi3EEENS4_18smem_ptr_flag_bitsILi8EEENST_INS5_IJNSA_ILi8EEESH_EEENS5_IJSH_SD_EEEEEEEvNS4_8identityES11_S1B_vS1C_EENS_8epilogue10collective6detail29Sm90TmaWarpSpecializedAdapterINS1F_15DefaultEpilogueISJ_SK_SK_NS1E_6thread17LinearCombinationISJ_Li1EffLNS1J_9ScaleType4KindE0ELNS_15FloatRoundStyleE2ESJ_EENS1_15EpilogueDefaultEEEEEvvEEEEvNT_6ParamsE:
[----:B------:R-:W-:Y:S01]  /*0000*/  LDC R1, c[0x0][0x28] ;  /* 0x00000a00ff017b82 */ /* 0x000fe20000000800 */
[----:B------:R-:W0:Y:S01]  /*0010*/  S2R R11, SR_TID.X ;  /* 0x00000000000b7919 */ /* 0x000e220000002100 */
[----:B------:R-:W-:Y:S01]  /*0020*/  ELECT P0, URZ, PT ;  /* 0x00000000003f782f */ /* 0x000fe20003800000 */
[----:B------:R-:W-:Y:S01]  /*0030*/  BSSY B0, `(.L_x_0) ;  /* 0x000000f000007945 */ /* 0x000fe20003800000 */
[--C-:B0-----:R-:W-:Y:S02]  /*0040*/  SHF.R.U32.HI R0, RZ, 0x5, R11.reuse ;  /* 0x00000005ff007819 */ /* 0x101fe4000001160b */
[----:B------:R-:W-:-:S03]  /*0050*/  SHF.R.U32.HI R5, RZ, 0x7, R11 ;  /* 0x00000007ff057819 */ /* 0x000fc6000001160b */
[----:B------:R-:W0:Y:S04]  /*0060*/  SHFL.IDX PT, R2, R0, RZ, 0x1f ;  /* 0x00001fff00027589 */ /* 0x000e2800000e0000 */
[----:B------:R1:W2:Y:S01]  /*0070*/  SHFL.IDX PT, R6, R5, RZ, 0x1f ;  /* 0x00001fff05067589 */ /* 0x0002a200000e0000 */
[----:B0-----:R-:W-:-:S13]  /*0080*/  ISETP.NE.OR P0, PT, R2, RZ, !P0 ;  /* 0x000000ff0200720c */ /* 0x001fda0004705670 */
[----:B-12---:R-:W-:Y:S05]  /*0090*/  @P0 BRA `(.L_x_1) ;  /* 0x0000000000200947 */ /* 0x006fea0003800000 */
[----:B------:R-:W-:Y:S02]  /*00a0*/  ULDC.64 UR4, c[0x0][0x198] ;  /* 0x0000660000047ab9 */ /* 0x000fe40000000a00 */
[----:B------:R-:W-:Y:S02]  /*00b0*/  UIADD3 UR6, UP0, UR4, 0xf0, URZ ;  /* 0x000000f004067890 */ /* 0x000fe4000ff1e03f */
[----:B------:R-:W-:Y:S02]  /*00c0*/  UIADD3 UR4, UP1, UR4, 0x1f0, URZ ;  /* 0x000001f004047890 */ /* 0x000fe4000ff3e03f */
[----:B------:R-:W-:Y:S02]  /*00d0*/  UIADD3.X UR7, URZ, UR5, URZ, UP0, !UPT ;  /* 0x000000053f077290 */ /* 0x000fe400087fe43f */
[----:B------:R-:W-:-:S07]  /*00e0*/  UIADD3.X UR5, URZ, UR5, URZ, UP1, !UPT ;  /* 0x000000053f057290 */ /* 0x000fce0008ffe43f */
[----:B------:R0:W-:Y:S02]  /*00f0*/  UTMACCTL.PF [UR6] ;  /* 0x00000000060079b9 */ /* 0x0001e40008040000 */
[----:B------:R0:W-:Y:S02]  /*0100*/  UTMACCTL.PF [UR4] ;  /* 0x00000000040079b9 */ /* 0x0001e40008040000 */
[----:B0-----:R-:W-:Y:S01]  /*0110*/  NOP ;  /* 0x0000000000007918 */ /* 0x001fe20000000000 */
.L_x_1:
[----:B------:R-:W-:Y:S05]  /*0120*/  BSYNC B0 ;  /* 0x0000000000007941 */ /* 0x000fea0003800000 */
.L_x_0:
[----:B------:R-:W0:Y:S02]  /*0130*/  SHFL.IDX PT, R7, R0, RZ, 0x1f ;  /* 0x00001fff00077589 */ /* 0x000e2400000e0000 */
[----:B0-----:R-:W-:-:S13]  /*0140*/  ISETP.NE.AND P0, PT, R7, RZ, PT ;  /* 0x000000ff0700720c */ /* 0x001fda0003f05270 */
[----:B------:R-:W-:Y:S05]  /*0150*/  @P0 BRA `(.L_x_2) ;  /* 0x0000000400240947 */ /* 0x000fea0003800000 */
[----:B------:R-:W-:Y:S01]  /*0160*/  ELECT P0, URZ, PT ;  /* 0x00000000003f782f */ /* 0x000fe20003800000 */
[----:B------:R-:W-:-:S12]  /*0170*/  BSSY B0, `(.L_x_2) ;  /* 0x0000047000007945 */ /* 0x000fd80003800000 */
[----:B------:R-:W-:Y:S05]  /*0180*/  @!P0 BRA `(.L_x_3) ;  /* 0x0000000400148947 */ /* 0x000fea0003800000 */
[----:B------:R-:W0:Y:S01]  /*0190*/  S2UR UR8, SR_CgaCtaId ;  /* 0x00000000000879c3 */ /* 0x000e220000008800 */
[----:B------:R-:W-:Y:S01]  /*01a0*/  UMOV UR4, 0x400 ;  /* 0x0000040000047882 */ /* 0x000fe20000000000 */
[----:B------:R-:W-:Y:S01]  /*01b0*/  UMOV UR5, 0x1 ;  /* 0x0000000100057882 */ /* 0x000fe20000000000 */
[----:B------:R-:W-:Y:S02]  /*01c0*/  UMOV UR6, 0x5 ;  /* 0x0000000500067882 */ /* 0x000fe40000000000 */
[----:B------:R-:W-:-:S04]  /*01d0*/  UIADD3 UR6, -UR6, 0x100000, URZ ;  /* 0x0010000006067890 */ /* 0x000fc8000fffe13f */
[----:B------:R-:W-:Y:S02]  /*01e0*/  USHF.L.U32 UR7, UR6, 0xb, URZ ;  /* 0x0000000b06077899 */ /* 0x000fe4000800063f */
[----:B------:R-:W-:Y:S02]  /*01f0*/  USHF.L.U32 UR6, UR6, 0x1, URZ ;  /* 0x0000000106067899 */ /* 0x000fe4000800063f */
[----:B0-----:R-:W-:Y:S02]  /*0200*/  ULEA UR8, UR8, UR4, 0x18 ;  /* 0x0000000408087291 */ /* 0x001fe4000f8ec03f */
[----:B------:R-:W-:-:S04]  /*0210*/  UIADD3 UR4, -UR5, 0x100000, URZ ;  /* 0x0010000005047890 */ /* 0x000fc8000fffe13f */
[----:B------:R-:W-:Y:S02]  /*0220*/  USHF.L.U32 UR5, UR4, 0xb, URZ ;  /* 0x0000000b04057899 */ /* 0x000fe4000800063f */
[----:B------:R-:W-:Y:S01]  /*0230*/  USHF.L.U32 UR4, UR4, 0x1, URZ ;  /* 0x0000000104047899 */ /* 0x000fe2000800063f */
[----:B------:R-:W0:Y:S11]  /*0240*/  FENCE.VIEW.ASYNC.S ;  /* 0x00000000000073c6 */ /* 0x000e360000000000 */
[----:B0-----:R0:W1:Y:S01]  /*0250*/  SYNCS.EXCH.64 URZ, [UR8], UR4 ;  /* 0x00000004083f75b2 */ /* 0x0010620008000100 */
[----:B------:R0:W2:Y:S01]  /*0260*/  SYNCS.EXCH.64 URZ, [UR8+0xe0], UR6 ;  /* 0x0000e006083f75b2 */ /* 0x0000a20008000100 */
[----:B------:R0:W3:Y:S01]  /*0270*/  SYNCS.EXCH.64 URZ, [UR8+0x8], UR4 ;  /* 0x00000804083f75b2 */ /* 0x0000e20008000100 */
[----:B------:R0:W4:Y:S01]  /*0280*/  SYNCS.EXCH.64 URZ, [UR8+0xe8], UR6 ;  /* 0x0000e806083f75b2 */ /* 0x0001220008000100 */
[----:B------:R0:W0:Y:S01]  /*0290*/  SYNCS.EXCH.64 URZ, [UR8+0x10], UR4 ;  /* 0x00001004083f75b2 */ /* 0x0000220008000100 */
        /* <DEDUP_REMOVED lines=51> */
[----:B-1234-:R-:W-:Y:S01]  /*05d0*/  NOP ;  /* 0x0000000000007918 */ /* 0x01efe20000000000 */
.L_x_3:
[----:B0-----:R-:W-:Y:S05]  /*05e0*/  BSYNC B0 ;  /* 0x0000000000007941 */ /* 0x001fea0003800000 */
.L_x_2:
[----:B------:R-:W0:Y:S01]  /*05f0*/  SHFL.IDX PT, R3, R0, RZ, 0x1f ;  /* 0x00001fff00037589 */ /* 0x000e2200000e0000 */
[----:B------:R-:W-:Y:S01]  /*0600*/  SHF.R.S32.HI R4, RZ, 0x1f, R11 ;  /* 0x0000001fff047819 */ /* 0x000fe2000001140b */
[----:B------:R-:W1:Y:S01]  /*0610*/  S2UR UR12, SR_CTAID.X ;  /* 0x00000000000c79c3 */ /* 0x000e620000002500 */
[----:B------:R-:W-:Y:S01]  /*0620*/  ELECT P0, URZ, PT ;  /* 0x00000000003f782f */ /* 0x000fe20003800000 */
[----:B------:R2:W3:Y:S01]  /*0630*/  SHFL.IDX PT, R8, R0, RZ, 0x1f ;  /* 0x00001fff00087589 */ /* 0x0004e200000e0000 */
[----:B------:R-:W-:Y:S02]  /*0640*/  LEA.HI R4, R4, R11, RZ, 0x7 ;  /* 0x0000000b04047211 */ /* 0x000fe400078f38ff */
[----:B------:R-:W-:Y:S01]  /*0650*/  ELECT P1, URZ, PT ;  /* 0x00000000003f782f */ /* 0x000fe20003820000 */
[----:B------:R-:W-:Y:S01]  /*0660*/  NOP ;  /* 0x0000000000007918 */ /* 0x000fe20000000000 */
[----:B------:R-:W4:Y:S01]  /*0670*/  S2R R16, SR_CTAID.Y ;  /* 0x0000000000107919 */ /* 0x000f220000002600 */
[----:B------:R-:W-:Y:S01]  /*0680*/  LOP3.LUT R4, R4, 0xffffff80, RZ, 0xc0, !PT ;  /* 0xffffff8004047812 */ /* 0x000fe200078ec0ff */
[----:B------:R-:W-:Y:S01]  /*0690*/  ULDC UR4, c[0x0][0x150] ;  /* 0x0000540000047ab9 */ /* 0x000fe20000000800 */
[----:B------:R-:W5:Y:S01]  /*06a0*/  LDC R12, c[0x0][0x144] ;  /* 0x00005100ff0c7b82 */ /* 0x000f620000000800 */
[----:B------:R3:W5:Y:S01]  /*06b0*/  SHFL.IDX PT, R14, R5, RZ, 0x1f ;  /* 0x00001fff050e7589 */ /* 0x00076200000e0000 */
[----:B------:R-:W-:Y:S01]  /*06c0*/  UMOV UR11, 0x80 ;  /* 0x00000080000b7882 */ /* 0x000fe20000000000 */
[----:B------:R-:W-:Y:S01]  /*06d0*/  IMAD.IADD R10, R11, 0x1, -R4 ;  /* 0x000000010b0a7824 */ /* 0x000fe200078e0a04 */
[----:B------:R-:W-:Y:S01]  /*06e0*/  NOP ;  /* 0x0000000000007918 */ /* 0x000fe20000000000 */
[C---:B------:R-:W-:Y:S01]  /*06f0*/  VIADD R38, R6.reuse, 0xffffffff ;  /* 0xffffffff06267836 */ /* 0x040fe20000000000 */
[----:B------:R-:W-:-:S02]  /*0700*/  ISETP.NE.AND P5, PT, R6, RZ, PT ;  /* 0x000000ff0600720c */ /* 0x000fc40003fa5270 */
[----:B------:R-:W-:Y:S01]  /*0710*/  SHF.R.S32.HI R19, RZ, 0x1f, R10 ;  /* 0x0000001fff137819 */ /* 0x000fe2000001140a */
[----:B------:R-:W5:Y:S01]  /*0720*/  LDC R13, c[0x0][0x140] ;  /* 0x00005000ff0d7b82 */ /* 0x000f620000000800 */
[----:B------:R-:W-:Y:S02]  /*0730*/  ISETP.GE.U32.AND P6, PT, R38, 0x2, PT ;  /* 0x000000022600780c */ /* 0x000fe40003fc6070 */
[----:B0-----:R-:W-:Y:S02]  /*0740*/  ISETP.NE.OR P0, PT, R3, RZ, !P0 ;  /* 0x000000ff0300720c */ /* 0x001fe40004705670 */
[----:B------:R-:W-:Y:S02]  /*0750*/  LEA.HI R3, R19, R10, RZ, 0x3 ;  /* 0x0000000a13037211 */ /* 0x000fe400078f18ff */
[----:B-1----:R-:W-:Y:S01]  /*0760*/  I2FP.F32.U32 R4, UR12 ;  /* 0x0000000c00047c45 */ /* 0x002fe20008201000 */
[----:B------:R-:W0:Y:S01]  /*0770*/  LDC R27, c[0x0][0x148] ;  /* 0x00005200ff1b7b82 */ /* 0x000e220000000800 */
[----:B--2---:R-:W-:-:S02]  /*0780*/  SHF.R.S32.HI R0, RZ, 0x3, R3 ;  /* 0x00000003ff007819 */ /* 0x004fc40000011403 */
[----:B---3--:R-:W-:Y:S01]  /*0790*/  ISETP.NE.OR P1, PT, R8, RZ, !P1 ;  /* 0x000000ff0800720c */ /* 0x008fe20004f25670 */
[----:B------:R-:W-:Y:S01]  /*07a0*/  FMUL R9, R4, UR4 ;  /* 0x0000000404097c20 */ /* 0x000fe20008400000 */
[----:B------:R-:W-:Y:S01]  /*07b0*/  SHF.R.S32.HI R3, RZ, 0x1f, R3 ;  /* 0x0000001fff037819 */ /* 0x000fe20000011403 */
[----:B------:R-:W-:Y:S01]  /*07c0*/  ULDC UR4, c[0x0][0x154] ;  /* 0x0000550000047ab9 */ /* 0x000fe20000000800 */
[----:B------:R-:W-:Y:S01]  /*07d0*/  SHF.R.S32.HI R8, RZ, 0x1f, R7 ;  /* 0x0000001fff087819 */ /* 0x000fe20000011407 */
[----:B------:R-:W-:Y:S01]  /*07e0*/  VOTEU.ALL UP1, P0 ;  /* 0x00000000003f7886 */ /* 0x000fe20000020000 */
[----:B------:R-:W-:Y:S01]  /*07f0*/  LEA.HI R4, R3, R0, RZ, 0x2 ;  /* 0x0000000003047211 */ /* 0x000fe200078f10ff */
[----:B------:R-:W1:Y:S01]  /*0800*/  F2I.U32.TRUNC.NTZ R9, R9 ;  /* 0x0000000900097305 */ /* 0x000e62000020f000 */
[----:B------:R-:W-:Y:S01]  /*0810*/  LEA.HI R8, R8, R7, RZ, 0x2 ;  /* 0x0000000708087211 */ /* 0x000fe200078f10ff */
[----:B------:R-:W-:Y:S01]  /*0820*/  VOTEU.ALL UP0, P0 ;  /* 0x00000000003f7886 */ /* 0x000fe20000000000 */
[----:B------:R-:W-:Y:S01]  /*0830*/  SHF.R.S32.HI R3, RZ, 0x1f, R2 ;  /* 0x0000001fff037819 */ /* 0x000fe20000011402 */
[----:B------:R-:W2:Y:S01]  /*0840*/  @!UP1 S2UR UR7, SR_CgaCtaId ;  /* 0x00000000000799c3 */ /* 0x000ea20000008800 */
[----:B------:R-:W-:Y:S01]  /*0850*/  LOP3.LUT R5, R4, 0xfffffffc, RZ, 0xc0, !PT ;  /* 0xfffffffc04057812 */ /* 0x000fe200078ec0ff */
[----:B------:R-:W-:Y:S01]  /*0860*/  VOTEU.ALL UP2, P1 ;  /* 0x00000000003f7886 */ /* 0x000fe20000840000 */
[----:B------:R-:W-:Y:S01]  /*0870*/  LOP3.LUT R8, R8, 0x3ffffffc, RZ, 0xc0, !PT ;  /* 0x3ffffffc08087812 */ /* 0x000fe200078ec0ff */
[----:B------:R-:W-:Y:S01]  /*0880*/  @!UP1 UMOV UR6, 0x400 ;  /* 0x0000040000069882 */ /* 0x000fe20000000000 */
[----:B------:R-:W-:Y:S01]  /*0890*/  LEA.HI R3, R3, R2, RZ, 0x2 ;  /* 0x0000000203037211 */ /* 0x000fe200078f10ff */
[----:B------:R-:W-:Y:S01]  /*08a0*/  IMAD.IADD R5, R0, 0x1, -R5 ;  /* 0x0000000100057824 */ /* 0x000fe200078e0a05 */
[----:B------:R-:W-:Y:S01]  /*08b0*/  @!UP2 UMOV UR9, 0x400 ;  /* 0x000004000009a882 */ /* 0x000fe20000000000 */
[----:B------:R-:W-:Y:S01]  /*08c0*/  IMAD.IADD R8, R7, 0x1, -R8 ;  /* 0x0000000107087824 */ /* 0x000fe200078e0a08 */
[----:B------:R-:W-:Y:S01]  /*08d0*/  LOP3.LUT R3, R3, 0xfffffffc, RZ, 0xc0, !PT ;  /* 0xfffffffc03037812 */ /* 0x000fe200078ec0ff */
[----:B------:R-:W3:Y:S01]  /*08e0*/  @!UP2 S2UR UR10, SR_CgaCtaId ;  /* 0x00000000000aa9c3 */ /* 0x000ee20000008800 */
[----:B-1----:R-:W-:Y:S01]  /*08f0*/  IMAD.MOV R9, RZ, RZ, -R9 ;  /* 0x000000ffff097224 */ /* 0x002fe200078e0a09 */
[----:B------:R-:W-:Y:S01]  /*0900*/  VOTEU.ALL UP3, P1 ;  /* 0x00000000003f7886 */ /* 0x000fe20000860000 */
[----:B------:R-:W-:Y:S01]  /*0910*/  IMAD R5, R8, 0x4, R5 ;  /* 0x0000000408057824 */ /* 0x000fe200078e0205 */
[----:B------:R-:W-:Y:S01]  /*0920*/  VOTEU.ALL UP4, P1 ;  /* 0x00000000003f7886 */ /* 0x000fe20000880000 */
[----:B------:R-:W-:Y:S01]  /*0930*/  IMAD.IADD R18, R2, 0x1, -R3 ;  /* 0x0000000102127824 */ /* 0x000fe200078e0a03 */
[----:B----4-:R-:W-:Y:S01]  /*0940*/  I2FP.F32.U32 R2, R16 ;  /* 0x0000001000027245 */ /* 0x010fe20000201000 */
[----:B-----5:R-:W-:Y:S01]  /*0950*/  IMAD R25, R12, R9, UR12 ;  /* 0x0000000c0c197e24 */ /* 0x020fe2000f8e0209 */
[C---:B------:R-:W-:Y:S01]  /*0960*/  LEA.HI R0, R5.reuse, R5, RZ, 0x1 ;  /* 0x0000000505007211 */ /* 0x040fe200078f08ff */
[C---:B------:R-:W-:Y:S01]  /*0970*/  IMAD.SHL.U32 R12, R5.reuse, 0x4, RZ ;  /* 0x00000004050c7824 */ /* 0x040fe200078e00ff */
[----:B------:R-:W-:Y:S01]  /*0980*/  VOTEU.ALL UP5, P1 ;  /* 0x00000000003f7886 */ /* 0x000fe200008a0000 */
[----:B------:R-:W-:Y:S01]  /*0990*/  FMUL R2, R2, UR4 ;  /* 0x0000000402027c20 */ /* 0x000fe20008400000 */
[----:B------:R-:W-:Y:S01]  /*09a0*/  LOP3.LUT R0, R0, 0xfffffffe, RZ, 0xc0, !PT ;  /* 0xfffffffe00007812 */ /* 0x000fe200078ec0ff */
[----:B------:R-:W-:Y:S01]  /*09b0*/  UMOV UR4, 0x20 ;  /* 0x0000002000047882 */ /* 0x000fe20000000000 */
[----:B--2---:R-:W-:Y:S01]  /*09c0*/  @!UP1 ULEA UR8, UR7, UR6, 0x18 ;  /* 0x0000000607089291 */ /* 0x004fe2000f8ec03f */
[----:B------:R-:W-:Y:S01]  /*09d0*/  LOP3.LUT R12, R5, 0xc, R12, 0x78, !PT ;  /* 0x0000000c050c7812 */ /* 0x000fe200078e780c */
[----:B------:R-:W-:-:S04]  /*09e0*/  @!UP1 UIADD3 UR4, -UR4, 0x100000, URZ ;  /* 0x0010000004049890 */ /* 0x000fc8000fffe13f */
[----:B------:R-:W-:Y:S02]  /*09f0*/  @!UP1 USHF.L.U32 UR5, UR4, 0xb, URZ ;  /* 0x0000000b04059899 */ /* 0x000fe4000800063f */
[----:B------:R-:W-:Y:S01]  /*0a00*/  @!UP1 USHF.L.U32 UR4, UR4, 0x1, URZ ;  /* 0x0000000104049899 */ /* 0x000fe2000800063f */
[----:B------:R-:W-:Y:S01]  /*0a10*/  IMAD.IADD R0, R5, 0x1, -R0 ;  /* 0x0000000105007824 */ /* 0x000fe200078e0a00 */
[----:B------:R-:W1:Y:S01]  /*0a20*/  F2I.U32.TRUNC.NTZ R2, R2 ;  /* 0x0000000200027305 */ /* 0x000e62000020f000 */
[----:B------:R-:W-:-:S04]  /*0a30*/  @!UP2 UIADD3 UR6, -UR11, 0x100000, URZ ;  /* 0x001000000b06a890 */ /* 0x000fc8000fffe13f */
[----:B------:R-:W-:Y:S02]  /*0a40*/  @!UP2 USHF.L.U32 UR7, UR6, 0xb, URZ ;  /* 0x0000000b0607a899 */ /* 0x000fe4000800063f */
[----:B------:R-:W-:Y:S01]  /*0a50*/  @!UP2 USHF.L.U32 UR6, UR6, 0x1, URZ ;  /* 0x000000010606a899 */ /* 0x000fe2000800063f */
[----:B------:R-:W-:Y:S01]  /*0a60*/  ISETP.EQ.U32.AND P2, PT, R13, 0x1, PT ;  /* 0x000000010d00780c */ /* 0x000fe20003f42070 */
[----:B------:R-:W-:Y:S01]  /*0a70*/  VOTEU.ALL UP1, P0 ;  /* 0x00000000003f7886 */ /* 0x000fe20000020000 */
[----:B------:R-:W-:Y:S01]  /*0a80*/  ISETP.NE.AND P3, PT, R0, R25, PT ;  /* 0x000000190000720c */ /* 0x000fe20003f65270 */
[----:B------:R-:W-:Y:S01]  /*0a90*/  IMAD.MOV.U32 R13, RZ, RZ, 0x1 ;  /* 0x00000001ff0d7424 */ /* 0x000fe200078e00ff */
[----:B---3--:R-:W-:Y:S01]  /*0aa0*/  @!UP2 ULEA UR9, UR10, UR9, 0x18 ;  /* 0x000000090a09a291 */ /* 0x008fe2000f8ec03f */
[----:B------:R-:W-:Y:S01]  /*0ab0*/  LOP3.LUT P0, RZ, R10, 0x7, RZ, 0xc0, !PT ;  /* 0x000000070aff7812 */ /* 0x000fe2000780c0ff */
[----:B------:R-:W-:Y:S01]  /*0ac0*/  VOTEU.ALL UP2, P1 ;  /* 0x00000000003f7886 */ /* 0x000fe20000840000 */
[----:B------:R-:W-:Y:S01]  /*0ad0*/  ISETP.NE.AND P1, PT, R18, 0x3, PT ;  /* 0x000000031200780c */ /* 0x000fe20003f25270 */
[----:B------:R-:W2:Y:S02]  /*0ae0*/  FENCE.VIEW.ASYNC.S ;  /* 0x00000000000073c6 */ /* 0x000ea40000000000 */
[----:B--2---:R2:W3:Y:S01]  /*0af0*/  @!UP0 SYNCS.EXCH.64 URZ, [UR8+0x1f0], UR4 ;  /* 0x0001f004083f85b2 */ /* 0x0044e20008000100 */
[----:B------:R-:W-:-:S02]  /*0b00*/  ISETP.LT.U32.AND P0, PT, R12, 0x8, !P0 ;  /* 0x000000080c00780c */ /* 0x000fc40004701070 */
[----:B------:R-:W-:Y:S01]  /*0b10*/  ISETP.EQ.OR P1, PT, R18, RZ, !P1 ;  /* 0x000000ff1200720c */ /* 0x000fe20004f22670 */
[----:B-1----:R-:W-:Y:S01]  /*0b20*/  IMAD.MOV R24, RZ, RZ, -R2 ;  /* 0x000000ffff187224 */ /* 0x002fe200078e0a02 */
[----:B------:R-:W-:Y:S02]  /*0b30*/  R2UR UR15, R14 ;  /* 0x000000000e0f72ca */ /* 0x000fe400000e0000 */
[----:B------:R-:W-:Y:S01]  /*0b40*/  @P3 LEA.HI R0, R12, R12, RZ, 0x1 ;  /* 0x0000000c0c003211 */ /* 0x000fe200078f08ff */
[----:B0-----:R-:W-:Y:S01]  /*0b50*/  IMAD R3, R27, R24, R16 ;  /* 0x000000181b037224 */ /* 0x001fe200078e0210 */
[----:B------:R-:W-:Y:S02]  /*0b60*/  ISETP.EQ.AND P1, PT, R6, RZ, P1 ;  /* 0x000000ff0600720c */ /* 0x000fe40000f22270 */
[----:B------:R-:W-:Y:S02]  /*0b70*/  @P3 SHF.R.S32.HI R0, RZ, 0x1, R0 ;  /* 0x00000001ff003819 */ /* 0x000fe40000011400 */
[----:B------:R-:W-:Y:S01]  /*0b80*/  SEL R7, RZ, 0x1, !P1 ;  /* 0x00000001ff077807 */ /* 0x000fe20004800000 */
[----:B------:R2:W0:Y:S01]  /*0b90*/  @!UP1 SYNCS.EXCH.64 URZ, [UR8+0x1f8], UR4 ;  /* 0x0001f804083f95b2 */ /* 0x0004220008000100 */
[----:B------:R-:W-:Y:S01]  /*0ba0*/  @P3 ISETP.NE.AND P4, PT, R0, R3, PT ;  /* 0x000000030000320c */ /* 0x000fe20003f85270 */
[----:B------:R-:W-:Y:S01]  /*0bb0*/  NOP ;  /* 0x0000000000007918 */ /* 0x000fe20000000000 */
[----:B------:R-:W-:-:S02]  /*0bc0*/  SEL R0, RZ, 0x1, !P0 ;  /* 0x00000001ff007807 */ /* 0x000fc40004000000 */
[----:B------:R-:W-:Y:S02]  /*0bd0*/  @P3 SEL R13, RZ, 0x1, P4 ;  /* 0x00000001ff0d3807 */ /* 0x000fe40002000000 */
[----:B------:R-:W-:Y:S02]  /*0be0*/  SEL R7, R7, 0x2, P6 ;  /* 0x0000000207077807 */ /* 0x000fe40003000000 */
[----:B------:R-:W-:Y:S01]  /*0bf0*/  LOP3.LUT R13, R13, R0, RZ, 0xc0, !PT ;  /* 0x000000000d0d7212 */ /* 0x000fe200078ec0ff */
[----:B------:R2:W1:Y:S01]  /*0c00*/  @!UP2 SYNCS.EXCH.64 URZ, [UR9+0x1d0], UR6 ;  /* 0x0001d006093fa5b2 */ /* 0x0004620008000100 */
[----:B------:R2:W4:Y:S01]  /*0c10*/  @!UP3 SYNCS.EXCH.64 URZ, [UR9+0x1d8], UR6 ;  /* 0x0001d806093fb5b2 */ /* 0x0005220008000100 */
[----:B------:R2:W0:Y:S01]  /*0c20*/  @!UP4 SYNCS.EXCH.64 URZ, [UR9+0x1e0], UR6 ;  /* 0x0001e006093fc5b2 */ /* 0x0004220008000100 */
[----:B------:R2:W0:Y:S01]  /*0c30*/  @!UP5 SYNCS.EXCH.64 URZ, [UR9+0x1e8], UR6 ;  /* 0x0001e806093fd5b2 */ /* 0x0004220008000100 */
[----:B------:R-:W-:Y:S01]  /*0c40*/  NOP ;  /* 0x0000000000007918 */ /* 0x000fe20000000000 */
[----:B--23--:R-:W-:Y:S05]  /*0c50*/  @!P2 BRA `(.L_x_4) ;  /* 0x000000000008a947 */ /* 0x00cfea0003800000 */
[----:B01--4-:R-:W-:Y:S01]  /*0c60*/  UCGABAR_ARV ;  /* 0x00000000000079c7 */ /* 0x013fe20008000000 */
[----:B------:R-:W-:Y:S05]  /*0c70*/  BRA `(.L_x_5) ;  /* 0x0000000000047947 */ /* 0x000fea0003800000 */
.L_x_4:
[----:B01--4-:R-:W-:Y:S01]  /*0c80*/  NOP ;  /* 0x0000000000007918 */ /* 0x013fe20000000000 */
.L_x_5:
[----:B------:R-:W-:Y:S01]  /*0c90*/  ULDC.64 UR4, c[0x0][0x598] ;  /* 0x0001660000047ab9 */ /* 0x000fe20000000a00 */
[----:B------:R-:W-:Y:S01]  /*0ca0*/  ULDC.64 UR20, c[0x0][0x208] ;  /* 0x0000820000147ab9 */ /* 0x000fe20000000a00 */
[----:B------:R-:W-:-:S04]  /*0cb0*/  ISETP.NE.U32.AND P0, PT, RZ, UR4, PT ;  /* 0x00000004ff007c0c */ /* 0x000fc8000bf05070 */
[----:B------:R-:W-:-:S13]  /*0cc0*/  ISETP.NE.AND.EX P0, PT, RZ, UR5, PT, P0 ;  /* 0x00000005ff007c0c */ /* 0x000fda000bf05300 */
[----:B------:R-:W-:Y:S05]  /*0cd0*/  @!P0 BRA `(.L_x_6) ;  /* 0x00000000001c8947 */ /* 0x000fea0003800000 */
[----:B------:R-:W0:Y:S02]  /*0ce0*/  LDC.64 R2, c[0x0][0x598] ;  /* 0x00016600ff027b82 */ /* 0x000e240000000a00 */
[----:B0-----:R-:W2:Y:S02]  /*0cf0*/  LDG.E.64 R2, desc[UR20][R2.64] ;  /* 0x0000001402027981 */ /* 0x001ea4000c1e1b00 */
[----:B--2---:R-:W-:-:S04]  /*0d00*/  ISETP.NE.U32.AND P0, PT, R2, RZ, PT ;  /* 0x000000ff0200720c */ /* 0x004fc80003f05070 */
[----:B------:R-:W-:-:S13]  /*0d10*/  ISETP.NE.AND.EX P0, PT, R3, RZ, PT, P0 ;  /* 0x000000ff0300720c */ /* 0x000fda0003f05300 */
[----:B------:R-:W-:Y:S05]  /*0d20*/  @!P0 BRA `(.L_x_6) ;  /* 0x0000000000088947 */ /* 0x000fea0003800000 */
[----:B------:R0:W5:Y:S01]  /*0d30*/  LD.E R14, desc[UR20][R2.64] ;  /* 0x00000014020e7980 */ /* 0x000162000c101900 */
[----:B------:R-:W-:Y:S05]  /*0d40*/  BRA `(.L_x_7) ;  /* 0x0000000000207947 */ /* 0x000fea0003800000 */
.L_x_6:
[----:B------:R-:W-:Y:S02]  /*0d50*/  ULDC.64 UR4, c[0x0][0x588] ;  /* 0x0001620000047ab9 */ /* 0x000fe40000000a00 */
[----:B------:R-:W-:-:S04]  /*0d60*/  ISETP.NE.U32.AND P0, PT, RZ, UR4, PT ;  /* 0x00000004ff007c0c */ /* 0x000fc8000bf05070 */
[----:B------:R-:W-:-:S13]  /*0d70*/  ISETP.NE.AND.EX P0, PT, RZ, UR5, PT, P0 ;  /* 0x00000005ff007c0c */ /* 0x000fda000bf05300 */
[----:B------:R-:W-:Y:S05]  /*0d80*/  @!P0 BRA `(.L_x_8) ;  /* 0x00000000000c8947 */ /* 0x000fea0003800000 */
[----:B------:R-:W0:Y:S02]  /*0d90*/  LDC.64 R14, c[0x0][0x588] ;  /* 0x00016200ff0e7b82 */ /* 0x000e240000000a00 */
[----:B0-----:R1:W5:Y:S01]  /*0da0*/  LDG.E R14, desc[UR20][R14.64] ;  /* 0x000000140e0e7981 */ /* 0x001362000c1e1900 */
[----:B------:R-:W-:Y:S05]  /*0db0*/  BRA `(.L_x_7) ;  /* 0x0000000000047947 */ /* 0x000fea0003800000 */
.L_x_8:
[----:B------:R-:W2:Y:S02]  /*0dc0*/  LDC R14, c[0x0][0x580] ;  /* 0x00016000ff0e7b82 */ /* 0x000ea40000000800 */
.L_x_7:
[----:B------:R-:W-:Y:S02]  /*0dd0*/  ULDC.64 UR4, c[0x0][0x5a0] ;  /* 0x0001680000047ab9 */ /* 0x000fe40000000a00 */
[----:B------:R-:W-:-:S04]  /*0de0*/  ISETP.NE.U32.AND P0, PT, RZ, UR4, PT ;  /* 0x00000004ff007c0c */ /* 0x000fc8000bf05070 */
[----:B------:R-:W-:-:S13]  /*0df0*/  ISETP.NE.AND.EX P0, PT, RZ, UR5, PT, P0 ;  /* 0x00000005ff007c0c */ /* 0x000fda000bf05300 */
[----:B------:R-:W-:Y:S05]  /*0e00*/  @!P0 BRA `(.L_x_9) ;  /* 0x00000000001c8947 */ /* 0x000fea0003800000 */
[----:B0-----:R-:W0:Y:S02]  /*0e10*/  LDC.64 R2, c[0x0][0x5a0] ;  /* 0x00016800ff027b82 */ /* 0x001e240000000a00 */
[----:B0-----:R-:W3:Y:S02]  /*0e20*/  LDG.E.64 R2, desc[UR20][R2.64] ;  /* 0x0000001402027981 */ /* 0x001ee4000c1e1b00 */
[----:B---3--:R-:W-:-:S04]  /*0e30*/  ISETP.NE.U32.AND P0, PT, R2, RZ, PT ;  /* 0x000000ff0200720c */ /* 0x008fc80003f05070 */
[----:B------:R-:W-:-:S13]  /*0e40*/  ISETP.NE.AND.EX P0, PT, R3, RZ, PT, P0 ;  /* 0x000000ff0300720c */ /* 0x000fda0003f05300 */
[----:B------:R-:W-:Y:S05]  /*0e50*/  @!P0 BRA `(.L_x_9) ;  /* 0x0000000000088947 */ /* 0x000fea0003800000 */
[----:B-1----:R0:W5:Y:S01]  /*0e60*/  LD.E R15, desc[UR20][R2.64] ;  /* 0x00000014020f7980 */ /* 0x002162000c101900 */
[----:B------:R-:W-:Y:S05]  /*0e70*/  BRA `(.L_x_10) ;  /* 0x0000000000207947 */ /* 0x000fea0003800000 */
.L_x_9:
[----:B------:R-:W-:Y:S02]  /*0e80*/  ULDC.64 UR4, c[0x0][0x590] ;  /* 0x0001640000047ab9 */ /* 0x000fe40000000a00 */
[----:B------:R-:W-:-:S04]  /*0e90*/  ISETP.NE.U32.AND P0, PT, RZ, UR4, PT ;  /* 0x00000004ff007c0c */ /* 0x000fc8000bf05070 */
[----:B------:R-:W-:-:S13]  /*0ea0*/  ISETP.NE.AND.EX P0, PT, RZ, UR5, PT, P0 ;  /* 0x00000005ff007c0c */ /* 0x000fda000bf05300 */
[----:B------:R-:W-:Y:S05]  /*0eb0*/  @!P0 BRA `(.L_x_11) ;  /* 0x00000000000c8947 */ /* 0x000fea0003800000 */
[----:B0-----:R-:W1:Y:S02]  /*0ec0*/  LDC.64 R2, c[0x0][0x590] ;  /* 0x00016400ff027b82 */ /* 0x001e640000000a00 */
[----:B-1----:R1:W5:Y:S01]  /*0ed0*/  LDG.E R15, desc[UR20][R2.64] ;  /* 0x00000014020f7981 */ /* 0x002362000c1e1900 */
[----:B------:R-:W-:Y:S05]  /*0ee0*/  BRA `(.L_x_10) ;  /* 0x0000000000047947 */ /* 0x000fea0003800000 */
.L_x_11:
[----:B-1----:R-:W3:Y:S02]  /*0ef0*/  LDC R15, c[0x0][0x584] ;  /* 0x00016100ff0f7b82 */ /* 0x002ee40000000800 */
.L_x_10:
[----:B------:R-:W4:Y:S01]  /*0f00*/  LDC R0, c[0x0][0x65c] ;  /* 0x00019700ff007b82 */ /* 0x000f220000000800 */
[----:B------:R-:W-:Y:S01]  /*0f10*/  ULDC UR8, c[0x0][0x28c] ;  /* 0x0000a30000087ab9 */ /* 0x000fe20000000800 */
[----:B------:R-:W-:Y:S01]  /*0f20*/  ISETP.NE.AND P0, PT, R6, 0x2, PT ;  /* 0x000000020600780c */ /* 0x000fe20003f05270 */
[----:B------:R-:W-:Y:S01]  /*0f30*/  UIADD3 UR8, UR8, 0x3f, URZ ;  /* 0x0000003f08087890 */ /* 0x000fe2000fffe03f */
[----:B------:R-:W-:Y:S01]  /*0f40*/  IMAD.U32 R4, RZ, RZ, UR12 ;  /* 0x0000000cff047e24 */ /* 0x000fe2000f8e00ff */
[----:B------:R-:W-:Y:S01]  /*0f50*/  UMOV UR5, URZ ;  /* 0x0000003f00057c82 */ /* 0x000fe20008000000 */
[----:B------:R-:W-:Y:S01]  /*0f60*/  UMOV UR4, URZ ;  /* 0x0000003f00047c82 */ /* 0x000fe20008000000 */
[----:B------:R-:W-:-:S04]  /*0f70*/  USHF.R.S32.HI UR9, URZ, 0x1f, UR8 ;  /* 0x0000001f3f097899 */ /* 0x000fc80008011408 */
[----:B------:R-:W-:-:S04]  /*0f80*/  ULEA.HI UR9, UR9, UR8, URZ, 0x6 ;  /* 0x0000000809097291 */ /* 0x000fc8000f8f303f */
[----:B------:R-:W-:Y:S01]  /*0f90*/  USHF.R.S32.HI UR13, URZ, 0x6, UR9 ;  /* 0x000000063f0d7899 */ /* 0x000fe20008011409 */
[----:B----4-:R-:W-:-:S13]  /*0fa0*/  ISETP.NE.AND P4, PT, R0, 0x1, PT ;  /* 0x000000010000780c */ /* 0x010fda0003f85270 */
[----:B01----:R-:W0:Y:S01]  /*0fb0*/  @P4 LDC R3, c[0x0][0x10] ;  /* 0x00000400ff034b82 */ /* 0x003e220000000800 */
[----:B------:R-:W-:Y:S02]  /*0fc0*/  @P4 IMAD.MOV.U32 R17, RZ, RZ, RZ ;  /* 0x000000ffff114224 */ /* 0x000fe400078e00ff */
[----:B------:R-:W-:-:S05]  /*0fd0*/  @P4 IMAD.MOV.U32 R5, RZ, RZ, RZ ;  /* 0x000000ffff054224 */ /* 0x000fca00078e00ff */
[----:B------:R-:W1:Y:S01]  /*0fe0*/  @!P4 LDC R9, c[0x0][0xc] ;  /* 0x00000300ff09cb82 */ /* 0x000e620000000800 */
[----:B------:R-:W-:Y:S01]  /*0ff0*/  ULDC UR6, c[0x0][0xc] ;  /* 0x0000030000067ab9 */ /* 0x000fe20000000800 */
[----:B------:R-:W-:Y:S02]  /*1000*/  ULDC UR7, c[0x0][0x10] ;  /* 0x0000040000077ab9 */ /* 0x000fe40000000800 */
[----:B------:R-:W-:-:S04]  /*1010*/  UIMAD.WIDE.U32 UR6, UR6, UR7, URZ ;  /* 0x00000007060672a5 */ /* 0x000fc8000f8e003f */
[----:B------:R-:W4:Y:S01]  /*1020*/  LDC R8, c[0x0][0x14] ;  /* 0x00000500ff087b82 */ /* 0x000f220000000800 */
[----:B0-----:R-:W-:-:S04]  /*1030*/  @P4 IMAD.WIDE.U32 R2, R3, UR12, R16 ;  /* 0x0000000c03024c25 */ /* 0x001fc8000f8e0010 */
[----:B------:R-:W-:Y:S02]  /*1040*/  @P4 IMAD.IADD R3, R3, 0x1, R5 ;  /* 0x0000000103034824 */ /* 0x000fe400078e0205 */
[----:B------:R-:W-:Y:S02]  /*1050*/  IMAD.MOV.U32 R5, RZ, RZ, RZ ;  /* 0x000000ffff057224 */ /* 0x000fe400078e00ff */
[----:B-1----:R-:W-:-:S04]  /*1060*/  @!P4 IMAD.WIDE.U32 R4, R16, R9, R4 ;  /* 0x000000091004c225 */ /* 0x002fc800078e0004 */
[----:B------:R-:W-:Y:S02]  /*1070*/  @!P4 IMAD.MOV.U32 R2, RZ, RZ, R4 ;  /* 0x000000ffff02c224 */ /* 0x000fe400078e0004 */
[C---:B----4-:R-:W-:Y:S02]  /*1080*/  IMAD R21, R8.reuse, UR7, RZ ;  /* 0x0000000708157c24 */ /* 0x050fe4000f8e02ff */
[----:B------:R-:W-:Y:S01]  /*1090*/  IMAD.WIDE.U32 R8, R8, UR6, RZ ;  /* 0x0000000608087c25 */ /* 0x000fe2000f8e00ff */
[----:B------:R-:W-:-:S03]  /*10a0*/  ULDC.64 UR6, c[0x0][0x650] ;  /* 0x0001940000067ab9 */ /* 0x000fc60000000a00 */
[----:B------:R-:W-:Y:S02]  /*10b0*/  @!P4 IMAD.MOV.U32 R3, RZ, RZ, R5 ;  /* 0x000000ffff03c224 */ /* 0x000fe400078e0005 */
[----:B------:R-:W-:Y:S01]  /*10c0*/  IMAD.IADD R0, R9, 0x1, R21 ;  /* 0x0000000109007824 */ /* 0x000fe200078e0215 */
[----:B------:R-:W-:Y:S06]  /*10d0*/  @P0 BRA `(.L_x_12) ;  /* 0x0000000000200947 */ /* 0x000fec0003800000 */
[----:B------:R-:W-:Y:S01]  /*10e0*/  USHF.R.U32.HI UR4, URZ, 0x2, UR13 ;  /* 0x000000023f047899 */ /* 0x000fe2000801160d */
[----:B------:R-:W-:Y:S01]  /*10f0*/  IADD3 R2, P0, R2, R8, RZ ;  /* 0x0000000802027210 */ /* 0x000fe20007f1e0ff */
[----:B------:R-:W-:Y:S02]  /*1100*/  UISETP.GE.U32.AND UP0, UPT, UR13, 0x1c, UPT ;  /* 0x0000001c0d00788c */ /* 0x000fe4000bf06070 */
[----:B------:R-:W-:Y:S02]  /*1110*/  UIMAD.WIDE.U32 UR4, UR4, 0x24924925, URZ ;  /* 0x24924925040478a5 */ /* 0x000fe4000f8e003f */
[----:B------:R-:W-:-:S05]  /*1120*/  IMAD.X R3, R0, 0x1, R3, P0 ;  /* 0x0000000100037824 */ /* 0x000fca00000e0603 */
[----:B------:R-:W-:Y:S02]  /*1130*/  UMOV UR4, URZ ;  /* 0x0000003f00047c82 */ /* 0x000fe40008000000 */
[----:B------:R-:W-:Y:S02]  /*1140*/  @UP0 ULOP3.LUT UR4, UR5, 0x1, URZ, 0xc0, !UPT ;  /* 0x0000000105040892 */ /* 0x000fe4000f8ec03f */
[----:B------:R-:W-:-:S12]  /*1150*/  UIMAD UR5, UR5, -0x1c, UR13 ;  /* 0xffffffe4050578a4 */ /* 0x000fd8000f8e020d */
.L_x_12:
[----:B------:R-:W-:Y:S01]  /*1160*/  ISETP.GE.U32.AND P0, PT, R2, UR6, PT ;  /* 0x0000000602007c0c */ /* 0x000fe2000bf06070 */
[----:B------:R-:W-:Y:S01]  /*1170*/  IMAD.MOV.U32 R6, RZ, RZ, -0x1 ;  /* 0xffffffffff067424 */ /* 0x000fe200078e00ff */
[----:B------:R-:W-:Y:S01]  /*1180*/  PRMT R20, RZ, 0x7610, R20 ;  /* 0x00007610ff147816 */ /* 0x000fe20000000014 */
[----:B------:R-:W-:Y:S01]  /*1190*/  IMAD.MOV.U32 R4, RZ, RZ, -0x1 ;  /* 0xffffffffff047424 */ /* 0x000fe200078e00ff */
[----:B------:R-:W-:Y:S01]  /*11a0*/  ISETP.GE.U32.AND.EX P0, PT, R3, UR7, PT, P0 ;  /* 0x0000000703007c0c */ /* 0x000fe2000bf06100 */
[----:B------:R-:W-:-:S12]  /*11b0*/  IMAD.MOV.U32 R5, RZ, RZ, -0x1 ;  /* 0xffffffffff057424 */ /* 0x000fd800078e00ff */
[----:B------:R-:W-:Y:S05]  /*11c0*/  @P0 BRA `(.L_x_13) ;  /* 0x0000000400240947 */ /* 0x000fea0003800000 */
[----:B------:R-:W0:Y:S01]  /*11d0*/  LDC.64 R30, c[0x0][0x628] ;  /* 0x00018a00ff1e7b82 */ /* 0x000e220000000a00 */
[----:B------:R-:W-:Y:S02]  /*11e0*/  IMAD.MOV.U32 R4, RZ, RZ, R2 ;  /* 0x000000ffff047224 */ /* 0x000fe400078e0002 */
[----:B------:R-:W-:-:S05]  /*11f0*/  IMAD.MOV.U32 R5, RZ, RZ, R3 ;  /* 0x000000ffff057224 */ /* 0x000fca00078e0003 */
[----:B------:R-:W1:Y:S08]  /*1200*/  LDC R6, c[0x0][0x630] ;  /* 0x00018c00ff067b82 */ /* 0x000e700000000800 */
[----:B------:R-:W4:Y:S01]  /*1210*/  LDC.64 R32, c[0x0][0x620] ;  /* 0x00018800ff207b82 */ /* 0x000f220000000a00 */
[----:B0-----:R-:W-:-:S04]  /*1220*/  ISETP.NE.U32.AND P0, PT, R30, RZ, PT ;  /* 0x000000ff1e00720c */ /* 0x001fc80003f05070 */
[----:B------:R-:W-:-:S13]  /*1230*/  ISETP.NE.AND.EX P0, PT, R31, RZ, PT, P0 ;  /* 0x000000ff1f00720c */ /* 0x000fda0003f05300 */
[----:B-1--4-:R-:W-:Y:S05]  /*1240*/  @!P0 BRA `(.L_x_14) ;  /* 0x0000000000288947 */ /* 0x012fea0003800000 */
[----:B------:R-:W0:Y:S02]  /*1250*/  LDC R23, c[0x0][0x634] ;  /* 0x00018d00ff177b82 */ /* 0x000e240000000800 */
[----:B0-----:R-:W-:-:S05]  /*1260*/  IADD3 R23, P0, R2, R23, RZ ;  /* 0x0000001702177210 */ /* 0x001fca0007f1e0ff */
[----:B------:R-:W-:-:S04]  /*1270*/  IMAD.X R29, RZ, RZ, R3, P0 ;  /* 0x000000ffff1d7224 */ /* 0x000fc800000e0603 */
[----:B------:R-:W-:-:S04]  /*1280*/  IMAD.WIDE.U32 R4, R29, R30, RZ ;  /* 0x0000001e1d047225 */ /* 0x000fc800078e00ff */
[----:B------:R-:W-:-:S04]  /*1290*/  IMAD.WIDE.U32 R20, P0, R23, R31, R4 ;  /* 0x0000001f17147225 */ /* 0x000fc80007800004 */
[----:B------:R-:W-:-:S04]  /*12a0*/  IMAD.WIDE.U32 R4, R23, R30, RZ ;  /* 0x0000001e17047225 */ /* 0x000fc800078e00ff */
[----:B------:R-:W-:Y:S01]  /*12b0*/  IMAD.X R23, RZ, RZ, RZ, P0 ;  /* 0x000000ffff177224 */ /* 0x000fe200000e06ff */
[----:B------:R-:W-:Y:S01]  /*12c0*/  IADD3 RZ, P0, R5, R20, RZ ;  /* 0x0000001405ff7210 */ /* 0x000fe20007f1e0ff */
[----:B------:R-:W-:-:S04]  /*12d0*/  IMAD.MOV.U32 R22, RZ, RZ, R21 ;  /* 0x000000ffff167224 */ /* 0x000fc800078e0015 */
[----:B------:R-:W-:-:S08]  /*12e0*/  IMAD.WIDE.U32.X R4, R29, R31, R22, P0 ;  /* 0x0000001f1d047225 */ /* 0x000fd000000e0416 */
.L_x_14:
[----:B------:R-:W0:Y:S01]  /*12f0*/  LDC.64 R34, c[0x0][0x640] ;  /* 0x00019000ff227b82 */ /* 0x000e220000000a00 */
[-CC-:B------:R-:W-:Y:S01]  /*1300*/  SHF.R.U64 R36, R4, R6.reuse, R5.reuse ;  /* 0x0000000604247219 */ /* 0x180fe20000001205 */
[----:B------:R-:W-:Y:S01]  /*1310*/  IMAD.MOV.U32 R39, RZ, RZ, 0x1 ;  /* 0x00000001ff277424 */ /* 0x000fe200078e00ff */
[----:B------:R-:W-:Y:S02]  /*1320*/  SHF.R.U32.HI R4, RZ, R6, R5 ;  /* 0x00000006ff047219 */ /* 0x000fe40000011605 */
[----:B------:R-:W-:-:S03]  /*1330*/  IADD3 R21, P0, RZ, -R36, RZ ;  /* 0x80000024ff157210 */ /* 0x000fc60007f1e0ff */
[----:B------:R-:W1:Y:S02]  /*1340*/  LDC R20, c[0x0][0x618] ;  /* 0x00018600ff147b82 */ /* 0x000e640000000800 */
[----:B------:R-:W-:-:S04]  /*1350*/  IMAD.X R5, RZ, RZ, ~R4, P0 ;  /* 0x000000ffff057224 */ /* 0x000fc800000e0e04 */
[-C--:B------:R-:W-:Y:S02]  /*1360*/  IMAD R6, R5, R32.reuse, RZ ;  /* 0x0000002005067224 */ /* 0x080fe400078e02ff */
[----:B------:R-:W4:Y:S01]  /*1370*/  LDC R23, c[0x0][0x608] ;  /* 0x00018200ff177b82 */ /* 0x000f220000000800 */
[----:B------:R-:W-:-:S04]  /*1380*/  IMAD.WIDE.U32 R4, R21, R32, R2 ;  /* 0x0000002015047225 */ /* 0x000fc800078e0002 */
[----:B------:R-:W-:-:S03]  /*1390*/  IMAD R21, R21, R33, R6 ;  /* 0x0000002115157224 */ /* 0x000fc600078e0206 */
[----:B------:R-:W2:Y:S01]  /*13a0*/  LDC R26, c[0x0][0x658] ;  /* 0x00019600ff1a7b82 */ /* 0x000ea20000000800 */
[----:B------:R-:W-:Y:S01]  /*13b0*/  IMAD.IADD R5, R5, 0x1, R21 ;  /* 0x0000000105057824 */ /* 0x000fe200078e0215 */
[----:B0-----:R-:W-:Y:S01]  /*13c0*/  ISETP.NE.U32.AND P0, PT, R34, RZ, PT ;  /* 0x000000ff2200720c */ /* 0x001fe20003f05070 */
[----:B------:R-:W-:-:S03]  /*13d0*/  IMAD.MOV.U32 R21, RZ, RZ, -0x1 ;  /* 0xffffffffff157424 */ /* 0x000fc600078e00ff */
[----:B------:R-:W-:Y:S02]  /*13e0*/  ISETP.NE.AND.EX P0, PT, R35, RZ, PT, P0 ;  /* 0x000000ff2300720c */ /* 0x000fe40003f05300 */
[----:B------:R-:W0:Y:S01]  /*13f0*/  LDC R33, c[0x0][0x600] ;  /* 0x00018000ff217b82 */ /* 0x000e220000000800 */
[-CC-:B-1----:R-:W-:Y:S02]  /*1400*/  SHF.R.U64 R31, R4, R20.reuse, R5.reuse ;  /* 0x00000014041f7219 */ /* 0x182fe40000001205 */
[----:B------:R-:W-:-:S05]  /*1410*/  SHF.R.U32.HI R4, RZ, R20, R5 ;  /* 0x00000014ff047219 */ /* 0x000fca0000011605 */
[----:B------:R-:W1:Y:S01]  /*1420*/  LDC R28, c[0x0][0x648] ;  /* 0x00019200ff1c7b82 */ /* 0x000e620000000800 */
[-CC-:B----4-:R-:W-:Y:S02]  /*1430*/  SHF.R.U64 R41, R31, R23.reuse, R4.reuse ;  /* 0x000000171f297219 */ /* 0x190fe40000001204 */
[----:B------:R-:W-:-:S05]  /*1440*/  SHF.R.U32.HI R5, RZ, R23, R4 ;  /* 0x00000017ff057219 */ /* 0x000fca0000011604 */
[----:B------:R-:W4:Y:S01]  /*1450*/  LDC R37, c[0x0][0x638] ;  /* 0x00018e00ff257b82 */ /* 0x000f220000000800 */
[-C--:B--2---:R-:W-:Y:S02]  /*1460*/  SHF.L.U32 R4, R21, R26.reuse, RZ ;  /* 0x0000001a15047219 */ /* 0x084fe400000006ff */
[--C-:B------:R-:W-:Y:S02]  /*1470*/  SHF.R.U64 R32, R41, R26, R5.reuse ;  /* 0x0000001a29207219 */ /* 0x100fe40000001205 */
[----:B------:R-:W-:Y:S02]  /*1480*/  LOP3.LUT R6, RZ, R4, RZ, 0x33, !PT ;  /* 0x00000004ff067212 */ /* 0x000fe400078e33ff */
[----:B------:R-:W-:Y:S01]  /*1490*/  SHF.R.U32.HI R5, RZ, R26, R5 ;  /* 0x0000001aff057219 */ /* 0x000fe20000011605 */
[----:B------:R-:W2:Y:S01]  /*14a0*/  LDC R30, c[0x0][0x610] ;  /* 0x00018400ff1e7b82 */ /* 0x000ea20000000800 */
[----:B------:R-:W-:Y:S01]  /*14b0*/  IMAD.MOV.U32 R4, RZ, RZ, R32 ;  /* 0x000000ffff047224 */ /* 0x000fe200078e0020 */
[----:B------:R-:W-:Y:S06]  /*14c0*/  @!P0 BRA `(.L_x_15) ;  /* 0x0000000000288947 */ /* 0x000fec0003800000 */
[----:B------:R-:W3:Y:S02]  /*14d0*/  LDC R23, c[0x0][0x64c] ;  /* 0x00019300ff177b82 */ /* 0x000ee40000000800 */
[----:B---3--:R-:W-:-:S05]  /*14e0*/  IADD3 R23, P0, R32, R23, RZ ;  /* 0x0000001720177210 */ /* 0x008fca0007f1e0ff */
        /* <DEDUP_REMOVED lines=8> */
.L_x_15:
[----:B-1----:R-:W-:Y:S01]  /*1570*/  SHF.R.U64 R17, R4, R28, R5 ;  /* 0x0000001c04117219 */ /* 0x002fe20000001205 */
[----:B------:R-:W-:Y:S01]  /*1580*/  @P4 IMAD R25, R27, R24, R16 ;  /* 0x000000181b194224 */ /* 0x000fe200078e0210 */
[----:B------:R-:W-:Y:S02]  /*1590*/  SHF.L.U32 R4, R39, R26, RZ ;  /* 0x0000001a27047219 */ /* 0x000fe400000006ff */
[----:B------:R-:W-:Y:S01]  /*15a0*/  LOP3.LUT R5, R41, R6, RZ, 0xc0, !PT ;  /* 0x0000000629057212 */ /* 0x000fe200078ec0ff */
[----:B0-----:R-:W-:Y:S02]  /*15b0*/  VIADD R6, R33, 0xffffffff ;  /* 0xffffffff21067836 */ /* 0x001fe40000000000 */
[----:B------:R-:W-:Y:S02]  /*15c0*/  IMAD.MOV R20, RZ, RZ, -R17 ;  /* 0x000000ffff147224 */ /* 0x000fe400078e0a11 */
[----:B------:R-:W-:Y:S01]  /*15d0*/  IMAD R16, R4, R17, R5 ;  /* 0x0000001104107224 */ /* 0x000fe200078e0205 */
[----:B------:R-:W-:Y:S01]  /*15e0*/  LOP3.LUT R5, R31, R6, RZ, 0xc0, !PT ;  /* 0x000000061f057212 */ /* 0x000fe200078ec0ff */
[----:B----4-:R-:W-:-:S02]  /*15f0*/  IMAD R4, R20, R37, R32 ;  /* 0x0000002514047224 */ /* 0x010fc400078e0220 */
[----:B--2---:R-:W-:Y:S02]  /*1600*/  IMAD R6, R16, R30, R25 ;  /* 0x0000001e10067224 */ /* 0x004fe400078e0219 */
[----:B------:R-:W-:Y:S02]  /*1610*/  IMAD R5, R4, R33, R5 ;  /* 0x0000002104057224 */ /* 0x000fe400078e0205 */
[----:B------:R-:W-:-:S03]  /*1620*/  IMAD.MOV.U32 R20, RZ, RZ, 0x1 ;  /* 0x00000001ff147424 */ /* 0x000fc600078e00ff */
[----:B------:R-:W-:Y:S02]  /*1630*/  SEL R4, R5, R6, !P4 ;  /* 0x0000000605047207 */ /* 0x000fe40006000000 */
[----:B------:R-:W-:Y:S01]  /*1640*/  SEL R6, R6, R5, !P4 ;  /* 0x0000000506067207 */ /* 0x000fe20006000000 */
[----:B------:R-:W-:-:S07]  /*1650*/  IMAD.MOV.U32 R5, RZ, RZ, R36 ;  /* 0x000000ffff057224 */ /* 0x000fce00078e0024 */
.L_x_13:
[----:B------:R-:W-:Y:S05]  /*1660*/  @!P2 BRA `(.L_x_16) ;  /* 0x00000000000ca947 */ /* 0x000fea0003800000 */
[----:B------:R-:W-:Y:S01]  /*1670*/  UCGABAR_WAIT ;  /* 0x0000000000007dc7 */ /* 0x000fe20008000000 */
[----:B------:R-:W-:Y:S01]  /*1680*/  CCTL.IVALL ;  /* 0x00000000ff00798f */ /* 0x000fe20002000000 */
[----:B------:R-:W-:Y:S05]  /*1690*/  BRA `(.L_x_17) ;  /* 0x0000000000047947 */ /* 0x000fea0003800000 */
.L_x_16:
[----:B------:R-:W-:Y:S06]  /*16a0*/  BAR.SYNC.DEFER_BLOCKING 0x0 ;  /* 0x0000000000007b1d */ /* 0x000fec0000010000 */
.L_x_17:
[----:B------:R-:W-:Y:S05]  /*16b0*/  @!P5 BRA `(.L_x_18) ;  /* 0x0000004000f0d947 */ /* 0x000fea0003800000 */
[----:B------:R-:W-:-:S13]  /*16c0*/  ISETP.GT.U32.AND P0, PT, R38, 0x1, PT ;  /* 0x000000012600780c */ /* 0x000fda0003f04070 */
[----:B------:R-:W-:Y:S05]  /*16d0*/  @P0 EXIT ;  /* 0x000000000000094d */ /* 0x000fea0003800000 */
.L_x_19:
[----:B------:R-:W-:-:S08]  /*16e0*/  NOP ;  /* 0x0000000000007918 */ /* 0x000fd00000000000 */
[----:B------:R-:W0:Y:S02]  /*16f0*/  USETMAXREG.TRY_ALLOC.CTAPOOL UP0, 0xe8 ;  /* 0x000000e8000079c8 */ /* 0x000e240008000600 */
[----:B0-----:R-:W-:-:S13]  /*1700*/  PLOP3.LUT P0, PT, PT, PT, UP0, 0x80, 0x0 ;  /* 0x000000000000781c */ /* 0x001fda0003f0f008 */
[----:B------:R-:W-:Y:S05]  /*1710*/  @!P0 BRA `(.L_x_19) ;  /* 0xfffffffc00f08947 */ /* 0x000fea000383ffff */
[----:B------:R-:W-:-:S13]  /*1720*/  LOP3.LUT P0, RZ, R20, 0xff, RZ, 0xc0, !PT ;  /* 0x000000ff14ff7812 */ /* 0x000fda000780c0ff */
[----:B------:R-:W-:Y:S05]  /*1730*/  @!P0 EXIT ;  /* 0x000000000000894d */ /* 0x000fea0003800000 */
[----:B------:R-:W0:Y:S01]  /*1740*/  S2UR UR6, SR_CgaCtaId ;  /* 0x00000000000679c3 */ /* 0x000e220000008800 */
[CC--:B------:R-:W-:Y:S01]  /*1750*/  LEA.HI R11, R19.reuse, R10.reuse, RZ, 0x2 ;  /* 0x0000000a130b7211 */ /* 0x0c0fe200078f10ff */
[----:B------:R-:W-:Y:S01]  /*1760*/  UIADD3 UR7, UR15, -0x1, URZ ;  /* 0xffffffff0f077890 */ /* 0x000fe2000fffe03f */
[----:B------:R-:W-:Y:S01]  /*1770*/  LEA.HI R19, R19, R10, RZ, 0x5 ;  /* 0x0000000a13137211 */ /* 0x000fe200078f28ff */
[----:B------:R-:W-:Y:S01]  /*1780*/  UMOV UR12, 0x400 ;  /* 0x00000400000c7882 */ /* 0x000fe20000000000 */
[--C-:B------:R-:W-:Y:S01]  /*1790*/  SHF.R.S32.HI R16, RZ, 0x2, R11.reuse ;  /* 0x00000002ff107819 */ /* 0x100fe2000001140b */
[----:B------:R-:W-:Y:S01]  /*17a0*/  UISETP.LT.AND UP0, UPT, UR13, 0x1, UPT ;  /* 0x000000010d00788c */ /* 0x000fe2000bf01270 */
[----:B------:R-:W-:Y:S01]  /*17b0*/  SHF.R.S32.HI R17, RZ, 0x1f, R11 ;  /* 0x0000001fff117819 */ /* 0x000fe2000001140b */
[----:B------:R-:W-:Y:S01]  /*17c0*/  USHF.L.U32 UR22, UR13, 0x1, URZ ;  /* 0x000000010d167899 */ /* 0x000fe2000800063f */
[----:B------:R-:W-:Y:S01]  /*17d0*/  SHF.R.S32.HI R19, RZ, 0x5, R19 ;  /* 0x00000005ff137819 */ /* 0x000fe20000011413 */
[----:B------:R-:W-:Y:S01]  /*17e0*/  USEL UR14, UR13, 0x1, UP0 ;  /* 0x000000010d0e7887 */ /* 0x000fe20008000000 */
[----:B------:R-:W-:Y:S01]  /*17f0*/  LEA.HI R17, R17, R16, RZ, 0x3 ;  /* 0x0000001011117211 */ /* 0x000fe200078f18ff */
[----:B------:R-:W-:Y:S01]  /*1800*/  UISETP.NE.AND UP0, UPT, UR7, URZ, UPT ;  /* 0x0000003f0700728c */ /* 0x000fe2000bf05270 */
[----:B------:R-:W-:Y:S01]  /*1810*/  LOP3.LUT R11, R11, 0xfffffffc, RZ, 0xc0, !PT ;  /* 0xfffffffc0b0b7812 */ /* 0x000fe200078ec0ff */
[----:B------:R-:W-:Y:S01]  /*1820*/  UIADD3 UR14, -UR14, UR13, URZ ;  /* 0x0000000d0e0e7290 */ /* 0x000fe2000fffe13f */
[----:B------:R-:W-:Y:S01]  /*1830*/  LOP3.LUT R17, R17, 0xfffffff8, RZ, 0xc0, !PT ;  /* 0xfffffff811117812 */ /* 0x000fe200078ec0ff */
[----:B------:R-:W-:Y:S01]  /*1840*/  USEL UR9, URZ, 0x1, UP0 ;  /* 0x000000013f097887 */ /* 0x000fe20008000000 */
[----:B------:R-:W-:Y:S01]  /*1850*/  LOP3.LUT R86, R7, 0x1, RZ, 0xfc, !PT ;  /* 0x0000000107567812 */ /* 0x000fe200078efcff */
[----:B------:R-:W-:-:S02]  /*1860*/  IMAD.IADD R20, R10, 0x1, -R11 ;  /* 0x000000010a147824 */ /* 0x000fc400078e0a0b */
[----:B------:R-:W-:Y:S02]  /*1870*/  IMAD.IADD R16, R16, 0x1, -R17 ;  /* 0x0000000110107824 */ /* 0x000fe400078e0a11 */
[----:B------:R-:W-:Y:S01]  /*1880*/  IMAD.U32 R87, RZ, RZ, UR9 ;  /* 0x00000009ff577e24 */ /* 0x000fe2000f8e00ff */
[----:B0-----:R-:W-:Y:S02]  /*1890*/  ULEA UR12, UR6, UR12, 0x18 ;  /* 0x0000000c060c7291 */ /* 0x001fe4000f8ec03f */
[--C-:B------:R-:W-:Y:S01]  /*18a0*/  SHF.R.S32.HI R17, RZ, 0x1f, R16.reuse ;  /* 0x0000001fff117819 */ /* 0x100fe20000011410 */
[----:B------:R-:W-:Y:S01]  /*18b0*/  USHF.L.U32 UR6, UR7, 0x3, URZ ;  /* 0x0000000307067899 */ /* 0x000fe2000800063f */
[C-C-:B------:R-:W-:Y:S01]  /*18c0*/  IMAD R21, R19.reuse, -0x10, -R16.reuse ;  /* 0xfffffff013157824 */ /* 0x140fe200078e0a10 */
[----:B------:R-:W-:Y:S02]  /*18d0*/  UIADD3 UR7, UR12, 0x1c300, URZ ;  /* 0x0001c3000c077890 */ /* 0x000fe4000fffe03f */
[----:B------:R-:W-:Y:S01]  /*18e0*/  ULOP3.LUT UR6, UR6, 0x8, URZ, 0xc0, !UPT ;  /* 0x0000000806067892 */ /* 0x000fe2000f8ec03f */
[----:B------:R-:W-:Y:S01]  /*18f0*/  IMAD.WIDE R10, R19, 0x10, R16 ;  /* 0x00000010130a7825 */ /* 0x000fe200078e0210 */
[----:B------:R-:W-:-:S02]  /*1900*/  UIADD3 UR8, UR12, 0x300, URZ ;  /* 0x000003000c087890 */ /* 0x000fc4000fffe03f */
[----:B------:R-:W-:Y:S02]  /*1910*/  USHF.R.U32.HI UR7, URZ, 0x4, UR7 ;  /* 0x000000043f077899 */ /* 0x000fe40008011607 */
[----:B------:R-:W-:Y:S02]  /*1920*/  USHF.R.U32.HI UR8, URZ, 0x4, UR8 ;  /* 0x000000043f087899 */ /* 0x000fe40008011608 */
[----:B------:R-:W-:Y:S02]  /*1930*/  ULOP3.LUT UR24, UR6, 0x8, URZ, 0x3c, !UPT ;  /* 0x0000000806187892 */ /* 0x000fe4000f8e3c3f */
[----:B------:R-:W-:Y:S02]  /*1940*/  ULOP3.LUT UR16, UR6, 0x18, URZ, 0x3c, !UPT ;  /* 0x0000001806107892 */ /* 0x000fe4000f8e3c3f */
[----:B------:R-:W-:Y:S01]  /*1950*/  UIADD3 UR23, UR12, 0x1d0, URZ ;  /* 0x000001d00c177890 */ /* 0x000fe2000fffe03f */
[----:B------:R-:W-:Y:S01]  /*1960*/  ULDC UR6, c[0x0][0x284] ;  /* 0x0000a10000067ab9 */ /* 0x000fe20000000800 */
[----:B------:R-:W-:Y:S01]  /*1970*/  ULOP3.LUT UR7, UR7, 0x3fff, URZ, 0xc0, !UPT ;  /* 0x00003fff07077892 */ /* 0x000fe2000f8ec03f */
[----:B------:R-:W-:Y:S01]  /*1980*/  VIADD R21, R21, UR6 ;  /* 0x0000000615157c36 */ /* 0x000fe20008000000 */
[----:B------:R-:W-:-:S02]  /*1990*/  ULOP3.LUT UR8, UR8, 0x3fff, URZ, 0xc0, !UPT ;  /* 0x00003fff08087892 */ /* 0x000fc4000f8ec03f */
[----:B------:R-:W-:Y:S02]  /*19a0*/  ULEA UR15, UR15, UR23, 0x3 ;  /* 0x000000170f0f7291 */ /* 0x000fe4000f8e183f */
[----:B------:R-:W-:Y:S02]  /*19b0*/  ULOP3.LUT UR17, UR7, 0x10000, URZ, 0xfc, !UPT ;  /* 0x0001000007117892 */ /* 0x000fe4000f8efc3f */
[----:B------:R-:W-:-:S12]  /*19c0*/  ULOP3.LUT UR18, UR8, 0x10000, URZ, 0xfc, !UPT ;  /* 0x0001000008127892 */ /* 0x000fd8000f8efc3f */
.L_x_110:
[----:B------:R-:W-:Y:S01]  /*19d0*/  SHF.L.U32 R16, R87, 0x1f, RZ ;  /* 0x0000001f57107819 */ /* 0x000fe200000006ff */
[----:B------:R-:W0:Y:S01]  /*19e0*/  LDC R17, c[0x0][0x28c] ;  /* 0x0000a300ff117b82 */ /* 0x000e220000000800 */
[----:B------:R-:W-:Y:S01]  /*19f0*/  UMOV UR6, URZ ;  /* 0x0000003f00067c82 */ /* 0x000fe20008000000 */
[----:B------:R-:W-:Y:S01]  /*1a00*/  UMOV UR19, UR5 ;  /* 0x0000000500137c82 */ /* 0x000fe20008000000 */
[----:B-1----:R-:W1:Y:S01]  /*1a10*/  SYNCS.PHASECHK.TRANS64.TRYWAIT P0, [UR15+-0x8], R16 ;  /* 0xfffff810ff0075a7 */ /* 0x002e62000800014f */
[----:B0-----:R-:W-:Y:S01]  /*1a20*/  ISETP.GE.AND P1, PT, R17, 0x1, PT ;  /* 0x000000011100780c */ /* 0x001fe20003f26270 */
[----:B-1234-:R-:W-:-:S12]  /*1a30*/  @!P0 BRA `(.L_x_20) ;  /* 0x0000005c00a88947 */ /* 0x01efd80003800000 */
.L_x_156:
[----:B------:R-:W-:Y:S01]  /*1a40*/  UMOV UR7, URZ ;  /* 0x0000003f00077c82 */ /* 0x000fe20008000000 */
[----:B------:R-:W-:Y:S01]  /*1a50*/  UMOV UR8, URZ ;  /* 0x0000003f00087c82 */ /* 0x000fe20008000000 */
[----:B------:R-:W-:Y:S02]  /*1a60*/  CS2R R22, SRZ ;  /* 0x0000000000167805 */ /* 0x000fe4000001ff00 */
[----:B------:R-:W-:Y:S02]  /*1a70*/  CS2R R56, SRZ ;  /* 0x0000000000387805 */ /* 0x000fe4000001ff00 */
[----:B------:R-:W-:Y:S02]  /*1a80*/  CS2R R58, SRZ ;  /* 0x00000000003a7805 */ /* 0x000fe4000001ff00 */
[----:B------:R-:W-:Y:S02]  /*1a90*/  CS2R R60, SRZ ;  /* 0x00000000003c7805 */ /* 0x000fe4000001ff00 */
[----:B------:R-:W-:-:S02]  /*1aa0*/  CS2R R62, SRZ ;  /* 0x00000000003e7805 */ /* 0x000fc4000001ff00 */
[----:B------:R-:W-:Y:S02]  /*1ab0*/  CS2R R64, SRZ ;  /* 0x0000000000407805 */ /* 0x000fe4000001ff00 */
        /* <DEDUP_REMOVED lines=9> */
[----:B------:R-:W-:Y:S01]  /*1b50*/  CS2R R84, SRZ ;  /* 0x0000000000547805 */ /* 0x000fe2000001ff00 */
[----:B------:R-:W-:Y:S01]  /*1b60*/  IMAD.U32 R88, RZ, RZ, UR4 ;  /* 0x00000004ff587e24 */ /* 0x000fe2000f8e00ff */
        /* <DEDUP_REMOVED lines=15> */
[----:B------:R-:W-:Y:S01]  /*1c60*/  CS2R R54, SRZ ;  /* 0x0000000000367805 */ /* 0x000fe2000001ff00 */
[----:B------:R-:W-:Y:S06]  /*1c70*/  @!P1 BRA `(.L_x_21) ;  /* 0x0000000400589947 */ /* 0x000fec0003800000 */
[----:B------:R-:W-:-:S13]  /*1c80*/  ISETP.NE.AND P1, PT, R86, 0x3, PT ;  /* 0x000000035600780c */ /* 0x000fda0003f25270 */
[----:B------:R-:W-:Y:S05]  /*1c90*/  @!P1 BRA `(.L_x_22) ;  /* 0x0000000000049947 */ /* 0x000fea0003800000 */
[----:B------:R-:W-:Y:S01]  /*1ca0*/  BPT.TRAP 0x1 ;  /* 0x000000040000795c */ /* 0x000fe20000300000 */
.L_x_22:
[----:B------:R-:W-:Y:S01]  /*1cb0*/  ULEA UR6, UR5, UR12, 0x3 ;  /* 0x0000000c05067291 */ /* 0x000fe2000f8e183f */
[----:B0-----:R-:W-:-:S05]  /*1cc0*/  IMAD.U32 R16, RZ, RZ, UR4 ;  /* 0x00000004ff107e24 */ /* 0x001fca000f8e00ff */
[----:B------:R-:W-:-:S04]  /*1cd0*/  SHF.L.U32 R16, R16, 0x1f, RZ ;  /* 0x0000001f10107819 */ /* 0x000fc800000006ff */
[----:B------:R0:W1:Y:S01]  /*1ce0*/  SYNCS.PHASECHK.TRANS64.TRYWAIT P0, [UR6], R16 ;  /* 0x00000010ff0075a7 */ /* 0x0000620008000146 */
[----:B------:R-:W-:Y:S05]  /*1cf0*/  @!P1 BRA `(.L_x_23) ;  /* 0x0000000000049947 */ /* 0x000fea0003800000 */
[----:B------:R-:W-:Y:S01]  /*1d00*/  BPT.TRAP 0x1 ;  /* 0x000000040000795c */ /* 0x000fe20000300000 */
.L_x_23:
[----:B-1----:R-:W-:Y:S05]  /*1d10*/  @P0 BRA `(.L_x_24) ;  /* 0x0000000000080947 */ /* 0x002fea0003800000 */
[----:B------:R-:W1:Y:S02]  /*1d20*/  SYNCS.PHASECHK.TRANS64.TRYWAIT P0, [UR6], R16 ;  /* 0x00000010ff0075a7 */ /* 0x000e640008000146 */
[----:B-1----:R-:W-:Y:S05]  /*1d30*/  @!P0 BRA `(.L_x_25) ;  /* 0x0000005c00008947 */ /* 0x002fea0003800000 */
.L_x_24:
[----:B------:R-:W-:Y:S01]  /*1d40*/  ULEA UR8, UR5, UR18, 0x8 ;  /* 0x0000001205087291 */ /* 0x000fe2000f8e403f */
[----:B------:R-:W-:Y:S01]  /*1d50*/  WARPGROUP.ARRIVE ;  /* 0x00000000000079c5 */ /* 0x000fe20000000000 */
[----:B------:R-:W-:Y:S01]  /*1d60*/  ULEA UR10, UR5, UR17, 0x8 ;  /* 0x00000011050a7291 */ /* 0x000fe2000f8e403f */
[----:B------:R-:W-:Y:S01]  /*1d70*/  CS2R R22, SRZ ;  /* 0x0000000000167805 */ /* 0x000fe2000001ff00 */
[----:B------:R-:W-:Y:S01]  /*1d80*/  UMOV UR9, 0x80000020 ;  /* 0x8000002000097882 */ /* 0x000fe20000000000 */
[----:B------:R-:W-:Y:S01]  /*1d90*/  UMOV UR11, 0x80000020 ;  /* 0x80000020000b7882 */ /* 0x000fe20000000000 */
[----:B------:R-:W-:Y:S01]  /*1da0*/  ULDC UR7, c[0x0][0x50c] ;  /* 0x0001430000077ab9 */ /* 0x000fe20000000800 */
[----:B------:R-:W-:Y:S01]  /*1db0*/  UMOV UR6, 0x2 ;  /* 0x0000000200067882 */ /* 0x000fe20000000000 */
[----:B------:R-:W-:Y:S01]  /*1dc0*/  UISETP.NE.AND UP0, UPT, UR7, 0x2, UPT ;  /* 0x000000020700788c */ /* 0x000fe2000bf05270 */
[----:B------:R-:W-:Y:S02]  /*1dd0*/  CS2R R56, SRZ ;  /* 0x0000000000387805 */ /* 0x000fe4000001ff00 */
[----:B------:R-:W-:Y:S01]  /*1de0*/  CS2R R58, SRZ ;  /* 0x00000000003a7805 */ /* 0x000fe2000001ff00 */
[----:B------:R-:W-:Y:S01]  /*1df0*/  QGMMA.64x64x32.F32.E4M3.E4M3 R24, gdesc[UR8], RZ, !UPT ;  /* 0x00e00000081879f3 */ /* 0x000fe2000c7008ff */
[----:B------:R-:W-:Y:S01]  /*1e00*/  USEL UR7, URZ, 0x1, UP0 ;  /* 0x000000013f077887 */ /* 0x000fe20008000000 */
[----:B------:R-:W-:Y:S01]  /*1e10*/  CS2R R60, SRZ ;  /* 0x00000000003c7805 */ /* 0x000fe2000001ff00 */
[----:B------:R-:W-:Y:S01]  /*1e20*/  UIADD3 UR8, UR8, 0x2, URZ ;  /* 0x0000000208087890 */ /* 0x000fe2000fffe03f */
[----:B------:R-:W-:Y:S01]  /*1e30*/  CS2R R62, SRZ ;  /* 0x00000000003e7805 */ /* 0x000fe2000001ff00 */
[----:B------:R-:W-:Y:S01]  /*1e40*/  UIADD3 UR10, UR10, 0x2, URZ ;  /* 0x000000020a0a7890 */ /* 0x000fe2000fffe03f */
[----:B------:R-:W-:-:S02]  /*1e50*/  CS2R R64, SRZ ;  /* 0x0000000000407805 */ /* 0x000fc4000001ff00 */
[----:B------:R-:W-:Y:S01]  /*1e60*/  ISETP.NE.AND P0, PT, RZ, UR7, PT ;  /* 0x00000007ff007c0c */ /* 0x000fe2000bf05270 */
[----:B------:R-:W-:Y:S01]  /*1e70*/  UMOV UR9, 0x80000020 ;  /* 0x8000002000097882 */ /* 0x000fe20000000000 */
[----:B------:R-:W-:Y:S01]  /*1e80*/  UMOV UR11, 0x80000020 ;  /* 0x80000020000b7882 */ /* 0x000fe20000000000 */
        /* <DEDUP_REMOVED lines=10> */
[----:B------:R-:W-:Y:S01]  /*1f30*/  QGMMA.64x64x32.F32.E4M3.E4M3 R24, gdesc[UR8], R24, gsb0 ;  /* 0x00e00000081879f3 */ /* 0x000fe20008000818 */
[----:B------:R-:W-:Y:S05]  /*1f40*/  @!P0 BRA `(.L_x_26) ;  /* 0x0000000000888947 */ /* 0x000fea0003800000 */
[----:B------:R-:W-:Y:S02]  /*1f50*/  WARPGROUP.DEPBAR.LE gsb0, 0x0 ;  /* 0x00008000000079c5 */ /* 0x000fe40000010000 */
[----:B------:R-:W-:-:S01]  /*1f60*/  FADD R85, RZ, R24 ;  /* 0x00000018ff557221 */ /* 0x000fc20000000000 */
[----:B------:R-:W-:Y:S01]  /*1f70*/  FADD R84, RZ, R25 ;  /* 0x00000019ff547221 */ /* 0x000fe20000000000 */
        /* <DEDUP_REMOVED lines=30> */
[----:B------:R-:W-:-:S06]  /*2160*/  UMOV UR6, URZ ;  /* 0x0000003f00067c82 */ /* 0x000fcc0008000000 */
.L_x_26:
[----:B------:R-:W-:-:S04]  /*2170*/  UIADD3 UR19, UR5, 0x1, URZ ;  /* 0x0000000105137890 */ /* 0x000fc8000fffe03f */
[----:B------:R-:W-:-:S04]  /*2180*/  UISETP.NE.AND UP0, UPT, UR19, 0x1c, UPT ;  /* 0x0000001c1300788c */ /* 0x000fc8000bf05270 */
[----:B------:R-:W-:Y:S02]  /*2190*/  USEL UR8, URZ, 0x1, UP0 ;  /* 0x000000013f087887 */ /* 0x000fe40008000000 */
[----:B------:R-:W-:Y:S02]  /*21a0*/  USEL UR19, UR19, URZ, UP0 ;  /* 0x0000003f13137287 */ /* 0x000fe40008000000 */
[----:B------:R-:W-:-:S06]  /*21b0*/  ULOP3.LUT UR8, UR4, UR8, URZ, 0x3c, !UPT ;  /* 0x0000000804087292 */ /* 0x000fcc000f8e3c3f */
[----:B------:R-:W-:Y:S01]  /*21c0*/  IMAD.U32 R88, RZ, RZ, UR8 ;  /* 0x00000008ff587e24 */ /* 0x000fe2000f8e00ff */
[----:B------:R-:W-:-:S06]  /*21d0*/  UMOV UR8, 0x1 ;  /* 0x0000000100087882 */ /* 0x000fcc0000000000 */
.L_x_21:
[----:B------:R-:W-:-:S06]  /*21e0*/  UISETP.GE.AND UP0, UPT, UR14, 0x1, UPT ;  /* 0x000000010e00788c */ /* 0x000fcc000bf06270 */
[----:B------:R-:W-:-:S13]  /*21f0*/  PLOP3.LUT P0, PT, PT, PT, UP0, 0x80, 0x0 ;  /* 0x000000000000781c */ /* 0x000fda0003f0f008 */
[----:B------:R-:W-:Y:S05]  /*2200*/  @!P0 BRA `(.L_x_27) ;  /* 0x0000000400688947 */ /* 0x000fea0003800000 */
[----:B01----:R-:W-:Y:S01]  /*2210*/  IMAD.U32 R16, RZ, RZ, UR14 ;  /* 0x0000000eff107e24 */ /* 0x003fe2000f8e00ff */
[----:B------:R-:W-:Y:S01]  /*2220*/  ULDC UR25, c[0x0][0x50c] ;  /* 0x0001430000197ab9 */ /* 0x000fe20000000800 */
[----:B------:R-:W-:-:S07]  /*2230*/  IMAD.U32 R17, RZ, RZ, UR5 ;  /* 0x00000005ff117e24 */ /* 0x000fce000f8e00ff */
.L_x_35:
[----:B------:R-:W-:-:S13]  /*2240*/  ISETP.NE.AND P1, PT, R86, 0x3, PT ;  /* 0x000000035600780c */ /* 0x000fda0003f25270 */
[----:B------:R-:W-:Y:S05]  /*2250*/  @!P1 BRA `(.L_x_28) ;  /* 0x0000000000049947 */ /* 0x000fea0003800000 */
[----:B------:R-:W-:Y:S01]  /*2260*/  BPT.TRAP 0x1 ;  /* 0x000000040000795c */ /* 0x000fe20000300000 */
.L_x_28:
[----:B------:R-:W-:Y:S01]  /*2270*/  ULEA UR9, UR19, UR12, 0x3 ;  /* 0x0000000c13097291 */ /* 0x000fe2000f8e183f */
[----:B------:R-:W-:-:S08]  /*2280*/  SHF.L.U32 R18, R88, 0x1f, RZ ;  /* 0x0000001f58127819 */ /* 0x000fd000000006ff */
[----:B------:R0:W1:Y:S01]  /*2290*/  SYNCS.PHASECHK.TRANS64.TRYWAIT P0, [UR9], R18 ;  /* 0x00000012ff0075a7 */ /* 0x0000620008000149 */
[----:B------:R-:W-:Y:S05]  /*22a0*/  @!P1 BRA `(.L_x_29) ;  /* 0x0000000000049947 */ /* 0x000fea0003800000 */
[----:B------:R-:W-:Y:S01]  /*22b0*/  BPT.TRAP 0x1 ;  /* 0x000000040000795c */ /* 0x000fe20000300000 */
.L_x_29:
[----:B-1----:R-:W-:Y:S05]  /*22c0*/  @P0 BRA `(.L_x_30) ;  /* 0x0000000000080947 */ /* 0x002fea0003800000 */
[----:B------:R-:W1:Y:S02]  /*22d0*/  SYNCS.PHASECHK.TRANS64.TRYWAIT P0, [UR9], R18 ;  /* 0x00000012ff0075a7 */ /* 0x000e640008000149 */
[----:B-1----:R-:W-:Y:S05]  /*22e0*/  @!P0 BRA `(.L_x_31) ;  /* 0x0000005400ac8947 */ /* 0x002fea0003800000 */
.L_x_30:
[----:B------:R-:W-:Y:S01]  /*22f0*/  UISETP.NE.AND UP0, UPT, UR7, URZ, UPT ;  /* 0x0000003f0700728c */ /* 0x000fe2000bf05270 */
[----:B------:R-:W-:Y:S01]  /*2300*/  WARPGROUP.ARRIVE ;  /* 0x00000000000079c5 */ /* 0x000fe20000000000 */
[----:B------:R-:W-:Y:S02]  /*2310*/  ULEA UR10, UR19, UR17, 0x8 ;  /* 0x00000011130a7291 */ /* 0x000fe4000f8e403f */
[----:B------:R-:W-:Y:S01]  /*2320*/  USEL UR8, UR8, URZ, !UP0 ;  /* 0x0000003f08087287 */ /* 0x000fe2000c000000 */
[----:B------:R-:W-:Y:S01]  /*2330*/  UMOV UR9, 0x80000020 ;  /* 0x8000002000097882 */ /* 0x000fe20000000000 */
[----:B------:R-:W-:Y:S02]  /*2340*/  UMOV UR11, 0x80000020 ;  /* 0x80000020000b7882 */ /* 0x000fe40000000000 */
[----:B------:R-:W-:Y:S02]  /*2350*/  UISETP.NE.U32.AND UP0, UPT, UR8, URZ, UPT ;  /* 0x0000003f0800728c */ /* 0x000fe4000bf05070 */
[----:B------:R-:W-:-:S02]  /*2360*/  ULEA UR8, UR19, UR18, 0x8 ;  /* 0x0000001213087291 */ /* 0x000fc4000f8e403f */
[----:B------:R-:W-:-:S07]  /*2370*/  UIADD3 UR6, UR6, 0x2, URZ ;  /* 0x0000000206067890 */ /* 0x000fce000fffe03f */
[----:B------:R-:W-:Y:S01]  /*2380*/  QGMMA.64x64x32.F32.E4M3.E4M3 R24, gdesc[UR8], R24, UP0 ;  /* 0x00e00000081879f3 */ /* 0x000fe2000bf00818 */
[----:B------:R-:W-:Y:S02]  /*2390*/  UIADD3 UR8, UR8, 0x2, URZ ;  /* 0x0000000208087890 */ /* 0x000fe4000fffe03f */
[----:B------:R-:W-:Y:S01]  /*23a0*/  UIADD3 UR10, UR10, 0x2, URZ ;  /* 0x000000020a0a7890 */ /* 0x000fe2000fffe03f */
[----:B------:R-:W-:Y:S01]  /*23b0*/  UMOV UR9, 0x80000020 ;  /* 0x8000002000097882 */ /* 0x000fe20000000000 */
[----:B------:R-:W-:Y:S01]  /*23c0*/  UMOV UR11, 0x80000020 ;  /* 0x80000020000b7882 */ /* 0x000fe20000000000 */
[----:B------:R-:W-:-:S04]  /*23d0*/  UISETP.NE.AND UP0, UPT, UR6, UR25, UPT ;  /* 0x000000190600728c */ /* 0x000fc8000bf05270 */
[----:B------:R-:W-:-:S06]  /*23e0*/  USEL UR7, URZ, 0x1, UP0 ;  /* 0x000000013f077887 */ /* 0x000fcc0008000000 */
[----:B------:R-:W-:Y:S01]  /*23f0*/  ISETP.NE.AND P0, PT, RZ, UR7, PT ;  /* 0x00000007ff007c0c */ /* 0x000fe2000bf05270 */
[----:B------:R-:W-:Y:S03]  /*2400*/  QGMMA.64x64x32.F32.E4M3.E4M3 R24, gdesc[UR8], R24, gsb0 ;  /* 0x00e00000081879f3 */ /* 0x000fe60008000818 */
[----:B------:R-:W-:-:S09]  /*2410*/  WARPGROUP.DEPBAR.LE gsb0, 0x1 ;  /* 0x00008000000079c5 */ /* 0x000fd20000010100 */
[----:B------:R-:W-:Y:S05]  /*2420*/  @!P0 BRA `(.L_x_32) ;  /* 0x0000000000888947 */ /* 0x000fea0003800000 */
[----:B------:R-:W-:Y:S02]  /*2430*/  WARPGROUP.DEPBAR.LE gsb0, 0x0 ;  /* 0x00008000000079c5 */ /* 0x000fe40000010000 */
[----:B------:R-:W-:-:S01]  /*2440*/  FADD R85, R24, R85 ;  /* 0x0000005518557221 */ /* 0x000fc20000000000 */
[----:B------:R-:W-:Y:S01]  /*2450*/  FADD R84, R25, R84 ;  /* 0x0000005419547221 */ /* 0x000fe20000000000 */
        /* <DEDUP_REMOVED lines=30> */
[----:B------:R-:W-:-:S06]  /*2640*/  UMOV UR6, URZ ;  /* 0x0000003f00067c82 */ /* 0x000fcc0008000000 */
.L_x_32:
[----:B------:R-:W-:Y:S05]  /*2650*/  @!P1 BRA `(.L_x_33) ;  /* 0x0000000000049947 */ /* 0x000fea0003800000 */
[----:B------:R-:W-:Y:S01]  /*2660*/  BPT.TRAP 0x1 ;  /* 0x000000040000795c */ /* 0x000fe20000300000 */
.L_x_33:
[----:B------:R-:W-:-:S13]  /*2670*/  ISETP.NE.AND P0, PT, R13, RZ, PT ;  /* 0x000000ff0d00720c */ /* 0x000fda0003f05270 */
[----:B01----:R-:W-:-:S05]  /*2680*/  @P0 LEA R18, R17, UR12, 0x3 ;  /* 0x0000000c11120c11 */ /* 0x003fca000f8e18ff */
[----:B------:R-:W-:-:S05]  /*2690*/  @P0 VIADD R19, R18, 0xe0 ;  /* 0x000000e012130836 */ /* 0x000fca0000000000 */
[----:B------:R-:W-:-:S04]  /*26a0*/  @P0 PRMT R19, R12, 0x654, R19 ;  /* 0x000006540c130816 */ /* 0x000fc80000000013 */
[----:B------:R0:W-:Y:S01]  /*26b0*/  @P0 SYNCS.ARRIVE.TRANS64.RED.A1T0 RZ, [R19+URZ], RZ ;  /* 0x000000ff13ff09a7 */ /* 0x0001e2000810043f */
[----:B------:R-:W-:-:S13]  /*26c0*/  ISETP.GT.U32.AND P0, PT, R7, 0x1, PT ;  /* 0x000000010700780c */ /* 0x000fda0003f04070 */
[----:B0-----:R-:W-:Y:S05]  /*26d0*/  @P0 BRA `(.L_x_34) ;  /* 0x0000000000040947 */ /* 0x001fea0003800000 */
[----:B------:R-:W-:Y:S01]  /*26e0*/  BPT.TRAP 0x1 ;  /* 0x000000040000795c */ /* 0x000fe20000300000 */
.L_x_34:
[----:B------:R-:W-:Y:S01]  /*26f0*/  UIADD3 UR19, UR19, 0x1, URZ ;  /* 0x0000000113137890 */ /* 0x000fe2000fffe03f */
[C---:B------:R-:W-:Y:S01]  /*2700*/  ISETP.GT.AND P1, PT, R16.reuse, 0x1, PT ;  /* 0x000000011000780c */ /* 0x040fe20003f24270 */
[----:B------:R-:W-:Y:S02]  /*2710*/  VIADD R17, R17, 0x1 ;  /* 0x0000000111117836 */ /* 0x000fe40000000000 */
[----:B------:R-:W-:Y:S01]  /*2720*/  UISETP.NE.AND UP0, UPT, UR19, 0x1c, UPT ;  /* 0x0000001c1300788c */ /* 0x000fe2000bf05270 */
[----:B------:R-:W-:Y:S02]  /*2730*/  VIADD R16, R16, 0xffffffff ;  /* 0xffffffff10107836 */ /* 0x000fe40000000000 */
[C---:B------:R-:W-:Y:S01]  /*2740*/  ISETP.NE.AND P0, PT, R17.reuse, 0x1c, PT ;  /* 0x0000001c1100780c */ /* 0x040fe20003f05270 */
[----:B------:R-:W-:Y:S02]  /*2750*/  USEL UR8, URZ, 0x1, UP0 ;  /* 0x000000013f087887 */ /* 0x000fe40008000000 */
[----:B------:R-:W-:Y:S01]  /*2760*/  USEL UR19, UR19, URZ, UP0 ;  /* 0x0000003f13137287 */ /* 0x000fe20008000000 */
[----:B------:R-:W-:-:S03]  /*2770*/  SEL R17, R17, RZ, P0 ;  /* 0x000000ff11117207 */ /* 0x000fc60000000000 */
[----:B------:R-:W-:Y:S01]  /*2780*/  LOP3.LUT R88, R88, UR8, RZ, 0x3c, !PT ;  /* 0x0000000858587c12 */ /* 0x000fe2000f8e3cff */
[----:B------:R-:W-:Y:S01]  /*2790*/  UMOV UR8, 0x1 ;  /* 0x0000000100087882 */ /* 0x000fe20000000000 */
[----:B------:R-:W-:Y:S06]  /*27a0*/  @P1 BRA `(.L_x_35) ;  /* 0xfffffff800a41947 */ /* 0x000fec000383ffff */
.L_x_27:
[----:B------:R-:W-:Y:S01]  /*27b0*/  UISETP.NE.AND UP0, UPT, UR6, URZ, UPT ;  /* 0x0000003f0600728c */ /* 0x000fe2000bf05270 */
[----:B01----:R-:W0:Y:S01]  /*27c0*/  LDC R16, c[0x0][0x28c] ;  /* 0x0000a300ff107b82 */ /* 0x003e220000000800 */
[----:B------:R-:W-:Y:S02]  /*27d0*/  IMAD.U32 R17, RZ, RZ, UR24 ;  /* 0x00000018ff117e24 */ /* 0x000fe4000f8e00ff */
[----:B------:R-:W-:-:S06]  /*27e0*/  USEL UR6, URZ, 0x1, !UP0 ;  /* 0x000000013f067887 */ /* 0x000fcc000c000000 */
[----:B------:R-:W-:-:S13]  /*27f0*/  ISETP.NE.AND P0, PT, RZ, UR6, PT ;  /* 0x00000006ff007c0c */ /* 0x000fda000bf05270 */
[----:B------:R-:W-:Y:S05]  /*2800*/  @!P0 BRA `(.L_x_36) ;  /* 0x0000000000848947 */ /* 0x000fea0003800000 */
[----:B------:R-:W-:Y:S02]  /*2810*/  WARPGROUP.DEPBAR.LE gsb0, 0x0 ;  /* 0x00008000000079c5 */ /* 0x000fe40000010000 */
[----:B------:R-:W-:Y:S01]  /*2820*/  FADD R85, R24, R85 ;  /* 0x0000005518557221 */ /* 0x000fe20000000000 */
        /* <DEDUP_REMOVED lines=30> */
[----:B------:R-:W-:-:S07]  /*2a10*/  FADD R22, R22, R55 ;  /* 0x0000003716167221 */ /* 0x000fce0000000000 */
.L_x_36:
[----:B0-----:R-:W-:Y:S01]  /*2a20*/  ISETP.GE.AND P0, PT, R16, 0x1, PT ;  /* 0x000000011000780c */ /* 0x001fe20003f06270 */
[----:B------:R0:W-:Y:S01]  /*2a30*/  SYNCS.ARRIVE.TRANS64.A1T0 RZ, [R17+UR23], RZ ;  /* 0x000000ff11ff79a7 */ /* 0x0001e20008100017 */
[----:B------:R-:W-:-:S11]  /*2a40*/  WARPGROUP.DEPBAR.LE gsb0, 0x0 ;  /* 0x00008000000079c5 */ /* 0x000fd60000010000 */
[----:B------:R-:W-:Y:S05]  /*2a50*/  @!P0 BRA `(.L_x_37) ;  /* 0x0000000000488947 */ /* 0x000fea0003800000 */
[----:B------:R-:W-:-:S13]  /*2a60*/  ISETP.NE.AND P0, PT, R86, 0x3, PT ;  /* 0x000000035600780c */ /* 0x000fda0003f05270 */
[----:B------:R-:W-:Y:S05]  /*2a70*/  @!P0 BRA `(.L_x_38) ;  /* 0x0000000000048947 */ /* 0x000fea0003800000 */
[----:B------:R-:W-:Y:S01]  /*2a80*/  BPT.TRAP 0x1 ;  /* 0x000000040000795c */ /* 0x000fe20000300000 */
.L_x_38:
[----:B------:R-:W-:-:S13]  /*2a90*/  ISETP.NE.AND P0, PT, R13, RZ, PT ;  /* 0x000000ff0d00720c */ /* 0x000fda0003f05270 */
[----:B------:R-:W-:-:S05]  /*2aa0*/  VOTEU.ANY UP0, P0 ;  /* 0x00000000003f7886 */ /* 0x000fca0000000100 */
[----:B------:R-:W-:-:S06]  /*2ab0*/  @UP0 UIADD3 UR6, UR14, UR5, URZ ;  /* 0x000000050e060290 */ /* 0x000fcc000fffe03f */
[----:B------:R-:W-:Y:S02]  /*2ac0*/  IMAD.U32 R16, RZ, RZ, UR6 ;  /* 0x00000006ff107e24 */ /* 0x000fe4000f8e00ff */
[----:B------:R-:W-:-:S03]  /*2ad0*/  IMAD.U32 R19, RZ, RZ, UR6 ;  /* 0x00000006ff137e24 */ /* 0x000fc6000f8e00ff */
[----:B------:R-:W-:-:S05]  /*2ae0*/  @P0 SHF.R.U32.HI R16, RZ, 0x2, R16 ;  /* 0x00000002ff100819 */ /* 0x000fca0000011610 */
[----:B0-----:R-:W-:-:S04]  /*2af0*/  @P0 IMAD.WIDE.U32 R16, R16, 0x24924925, RZ ;  /* 0x2492492510100825 */ /* 0x001fc800078e00ff */
[----:B------:R-:W-:-:S05]  /*2b00*/  @P0 IMAD R16, R17, -0x1c, R19 ;  /* 0xffffffe411100824 */ /* 0x000fca00078e0213 */
[----:B------:R-:W-:-:S05]  /*2b10*/  @P0 LEA R16, R16, UR12, 0x3 ;  /* 0x0000000c10100c11 */ /* 0x000fca000f8e18ff */
[----:B------:R-:W-:-:S05]  /*2b20*/  @P0 VIADD R17, R16, 0xe0 ;  /* 0x000000e010110836 */ /* 0x000fca0000000000 */
[----:B------:R-:W-:-:S04]  /*2b30*/  @P0 PRMT R17, R12, 0x654, R17 ;  /* 0x000006540c110816 */ /* 0x000fc80000000011 */
[----:B------:R1:W-:Y:S01]  /*2b40*/  @P0 SYNCS.ARRIVE.TRANS64.RED.A1T0 RZ, [R17+URZ], RZ ;  /* 0x000000ff11ff09a7 */ /* 0x0003e2000810043f */
[----:B------:R-:W-:-:S13]  /*2b50*/  ISETP.GT.U32.AND P0, PT, R7, 0x1, PT ;  /* 0x000000010700780c */ /* 0x000fda0003f04070 */
[----:B-1----:R-:W-:Y:S05]  /*2b60*/  @P0 BRA `(.L_x_37) ;  /* 0x0000000000040947 */ /* 0x002fea0003800000 */
[----:B------:R-:W-:Y:S01]  /*2b70*/  BPT.TRAP 0x1 ;  /* 0x000000040000795c */ /* 0x000fe20000300000 */
.L_x_37:
[----:B------:R-:W-:Y:S01]  /*2b80*/  SHF.L.U32 R16, R87, 0x1f, RZ ;  /* 0x0000001f57107819 */ /* 0x000fe200000006ff */
[----:B------:R-:W-:Y:S01]  /*2b90*/  UIADD3 UR5, UR22, UR5, URZ ;  /* 0x0000000516057290 */ /* 0x000fe2000fffe03f */
[----:B------:R-:W1:Y:S01]  /*2ba0*/  LDC R31, c[0x0][0x288] ;  /* 0x0000a200ff1f7b82 */ /* 0x000e620000000800 */
[----:B------:R-:W-:Y:S01]  /*2bb0*/  UISETP.GE.U32.AND UP1, UPT, UR22, 0x1c, UPT ;  /* 0x0000001c1600788c */ /* 0x000fe2000bf26070 */
[----:B------:R-:W-:Y:S01]  /*2bc0*/  IMAD.SHL.U32 R24, R20, 0x2, RZ ;  /* 0x0000000214187824 */ /* 0x000fe200078e00ff */
[----:B------:R-:W-:Y:S02]  /*2bd0*/  UISETP.GT.U32.AND UP0, UPT, UR5, 0x1b, UPT ;  /* 0x0000001b0500788c */ /* 0x000fe4000bf04070 */
[----:B------:R-:W-:Y:S02]  /*2be0*/  USHF.R.U32.HI UR6, URZ, 0x2, UR5 ;  /* 0x000000023f067899 */ /* 0x000fe40008011605 */
[----:B------:R-:W-:Y:S01]  /*2bf0*/  UISETP.LT.U32.AND UP0, UPT, UR22, 0x1c, UP0 ;  /* 0x0000001c1600788c */ /* 0x000fe20008701070 */
[----:B------:R-:W4:Y:S01]  /*2c00*/  SYNCS.PHASECHK.TRANS64.TRYWAIT P0, [UR15+0x8], R16 ;  /* 0x00000810ff0075a7 */ /* 0x000f22000800014f */
[----:B------:R-:W-:Y:S01]  /*2c10*/  UIMAD.WIDE.U32 UR6, UR6, 0x24924925, URZ ;  /* 0x24924925060678a5 */ /* 0x000fe2000f8e003f */
[----:B------:R-:W-:Y:S01]  /*2c20*/  SHF.R.S32.HI R25, RZ, 0x1f, R24 ;  /* 0x0000001fff197819 */ /* 0x000fe20000011418 */
[----:B------:R-:W-:-:S02]  /*2c30*/  USEL UR8, URZ, 0x1, !UP0 ;  /* 0x000000013f087887 */ /* 0x000fc4000c000000 */
[----:B------:R-:W-:Y:S02]  /*2c40*/  UIMAD UR5, UR7, -0x1c, UR5 ;  /* 0xffffffe4070578a4 */ /* 0x000fe4000f8e0205 */
[----:B------:R-:W-:-:S04]  /*2c50*/  ULOP3.LUT UR4, UR4, UR8, URZ, 0x3c, !UPT ;  /* 0x0000000804047292 */ /* 0x000fc8000f8e3c3f */
[----:B------:R-:W-:Y:S01]  /*2c60*/  @UP1 ULOP3.LUT UR4, UR4, 0x1, UR7, 0x78, !UPT ;  /* 0x0000000104041892 */ /* 0x000fe2000f8e7807 */
[----:B-1--4-:R-:W-:Y:S11]  /*2c70*/  @!P0 BRA `(.L_x_39) ;  /* 0x0000004c00608947 */ /* 0x012ff60003800000 */
.L_x_157:
[----:B------:R-:W-:Y:S01]  /*2c80*/  IMAD.SHL.U32 R33, R4, 0x40, RZ ;  /* 0x0000004004217824 */ /* 0x000fe200078e00ff */
[----:B------:R-:W-:Y:S01]  /*2c90*/  ULDC UR8, c[0x0][0x284] ;  /* 0x0000a10000087ab9 */ /* 0x000fe20000000800 */
[----:B------:R-:W-:Y:S01]  /*2ca0*/  IMAD.SHL.U32 R4, R6, 0x40, RZ ;  /* 0x0000004006047824 */ /* 0x000fe200078e00ff */
[----:B------:R-:W-:Y:S01]  /*2cb0*/  SHF.R.S32.HI R32, RZ, 0x1f, R5 ;  /* 0x0000001fff207819 */ /* 0x000fe20000011405 */
[----:B------:R-:W-:Y:S01]  /*2cc0*/  ULDC.64 UR6, c[0x0][0x5d0] ;  /* 0x0001740000067ab9 */ /* 0x000fe20000000a00 */
[----:B------:R-:W-:Y:S01]  /*2cd0*/  SHF.R.S32.HI R30, RZ, 0x1f, R33 ;  /* 0x0000001fff1e7819 */ /* 0x000fe20000011421 */
[----:B0-----:R-:W-:Y:S01]  /*2ce0*/  IMAD.WIDE.U32 R16, R5, UR6, R24 ;  /* 0x0000000605107c25 */ /* 0x001fe2000f8e0018 */
[----:B------:R-:W-:-:S03]  /*2cf0*/  ISETP.GE.AND P0, PT, R4, UR8, PT ;  /* 0x0000000804007c0c */ /* 0x000fc6000bf06270 */
[----:B------:R-:W-:Y:S01]  /*2d00*/  IMAD R18, R32, UR6, RZ ;  /* 0x0000000620127c24 */ /* 0x000fe2000f8e02ff */
[C---:B------:R-:W-:Y:S02]  /*2d10*/  ISETP.GE.OR P0, PT, R33.reuse, R31, P0 ;  /* 0x0000001f2100720c */ /* 0x040fe40000706670 */
[----:B------:R-:W-:Y:S01]  /*2d20*/  IADD3 R16, P1, R33, R16, RZ ;  /* 0x0000001021107210 */ /* 0x000fe20007f3e0ff */
[----:B------:R-:W-:-:S05]  /*2d30*/  IMAD R19, R5, UR7, R18 ;  /* 0x0000000705137c24 */ /* 0x000fca000f8e0212 */
[----:B------:R-:W-:-:S05]  /*2d40*/  IADD3.X R17, R30, R17, R19, P1, !PT ;  /* 0x000000111e117210 */ /* 0x000fca0000ffe413 */
[----:B------:R-:W-:Y:S05]  /*2d50*/  @P0 BRA `(.L_x_40) ;  /* 0x0000002400a80947 */ /* 0x000fea0003800000 */
[----:B------:R-:W0:Y:S01]  /*2d60*/  LDC.64 R26, c[0x0][0x5c8] ;  /* 0x00017200ff1a7b82 */ /* 0x000e220000000a00 */
[----:B------:R-:W-:Y:S01]  /*2d70*/  IMAD.WIDE R28, R6, 0x40, R10 ;  /* 0x00000040061c7825 */ /* 0x000fe200078e020a */
[----:B------:R-:W-:Y:S01]  /*2d80*/  ULDC.64 UR6, c[0x0][0x5c0] ;  /* 0x0001700000067ab9 */ /* 0x000fe20000000a00 */
[----:B------:R-:W-:Y:S02]  /*2d90*/  BSSY B0, `(.L_x_40) ;  /* 0x0000266000007945 */ /* 0x000fe40003800000 */
[-C--:B0-----:R-:W-:Y:S02]  /*2da0*/  IMAD R6, R29, R26.reuse, RZ ;  /* 0x0000001a1d067224 */ /* 0x081fe400078e02ff */
[----:B------:R-:W-:-:S04]  /*2db0*/  IMAD.WIDE.U32 R16, R28, R26, R16 ;  /* 0x0000001a1c107225 */ /* 0x000fc800078e0010 */
[----:B------:R-:W-:Y:S01]  /*2dc0*/  IMAD R19, R28, R27, R6 ;  /* 0x0000001b1c137224 */ /* 0x000fe200078e0206 */
[----:B------:R-:W-:Y:S02]  /*2dd0*/  LEA R18, P0, R26, R16, 0x3 ;  /* 0x000000101a127211 */ /* 0x000fe400078018ff */
[----:B------:R-:W-:Y:S01]  /*2de0*/  IADD3 R16, P1, R16, UR6, RZ ;  /* 0x0000000610107c10 */ /* 0x000fe2000ff3e0ff */
[----:B------:R-:W-:Y:S01]  /*2df0*/  IMAD.IADD R19, R17, 0x1, R19 ;  /* 0x0000000111137824 */ /* 0x000fe200078e0213 */
[----:B------:R-:W-:-:S04]  /*2e00*/  IADD3 R18, P2, R18, UR6, RZ ;  /* 0x0000000612127c10 */ /* 0x000fc8000ff5e0ff */
[----:B------:R-:W-:Y:S01]  /*2e10*/  LEA.HI.X R6, R26, R19, R27, 0x3, P0 ;  /* 0x000000131a067211 */ /* 0x000fe200000f1c1b */
[----:B------:R-:W-:Y:S01]  /*2e20*/  IMAD R26, R20, -0x2, R31 ;  /* 0xfffffffe141a7824 */ /* 0x000fe200078e021f */
[----:B---3-5:R-:W-:Y:S02]  /*2e30*/  FSETP.NEU.AND P0, PT, R15, RZ, PT ;  /* 0x000000ff0f00720b */ /* 0x028fe40003f0d000 */
[----:B------:R-:W-:Y:S01]  /*2e40*/  IADD3.X R17, R19, UR7, RZ, P1, !PT ;  /* 0x0000000713117c10 */ /* 0x000fe20008ffe4ff */
[----:B------:R-:W-:Y:S01]  /*2e50*/  IMAD.IADD R26, R26, 0x1, -R33 ;  /* 0x000000011a1a7824 */ /* 0x000fe200078e0a21 */
[----:B------:R-:W-:Y:S01]  /*2e60*/  IADD3.X R19, R6, UR7, RZ, P2, !PT ;  /* 0x0000000706137c10 */ /* 0x000fe200097fe4ff */
[----:B------:R-:W-:-:S08]  /*2e70*/  IMAD.IADD R6, R21, 0x1, -R4 ;  /* 0x0000000115067824 */ /* 0x000fd000078e0a04 */
[----:B------:R-:W-:Y:S05]  /*2e80*/  @!P0 BRA `(.L_x_41) ;  /* 0x0000001c00188947 */ /* 0x000fea0003800000 */
[----:B------:R-:W-:Y:S01]  /*2e90*/  ULDC.64 UR6, c[0x0][0x5b8] ;  /* 0x00016e0000067ab9 */ /* 0x000fe20000000a00 */
[----:B------:R-:W-:Y:S01]  /*2ea0*/  ULDC.64 UR8, c[0x0][0x5a8] ;  /* 0x00016a0000087ab9 */ /* 0x000fe20000000a00 */
[----:B------:R-:W-:Y:S01]  /*2eb0*/  IMAD.WIDE.U32 R24, R5, UR6, R24 ;  /* 0x0000000605187c25 */ /* 0x000fe2000f8e0018 */
[----:B------:R-:W-:Y:S03]  /*2ec0*/  BSSY B1, `(.L_x_42) ;  /* 0x0000010000017945 */ /* 0x000fe60003800000 */
[----:B------:R-:W-:Y:S01]  /*2ed0*/  IMAD R4, R32, UR6, RZ ;  /* 0x0000000620047c24 */ /* 0x000fe2000f8e02ff */
[----:B------:R-:W-:-:S03]  /*2ee0*/  IADD3 R24, P0, R33, R24, RZ ;  /* 0x0000001821187210 */ /* 0x000fc60007f1e0ff */
[----:B------:R-:W-:Y:S01]  /*2ef0*/  IMAD R5, R5, UR7, R4 ;  /* 0x0000000705057c24 */ /* 0x000fe2000f8e0204 */
[----:B------:R-:W-:Y:S02]  /*2f00*/  ULDC.64 UR6, c[0x0][0x5b0] ;  /* 0x00016c0000067ab9 */ /* 0x000fe40000000a00 */
[----:B------:R-:W-:Y:S02]  /*2f10*/  IMAD R27, R29, UR6, RZ ;  /* 0x000000061d1b7c24 */ /* 0x000fe4000f8e02ff */
[----:B------:R-:W-:Y:S02]  /*2f20*/  IADD3.X R25, R30, R25, R5, P0, !PT ;  /* 0x000000191e197210 */ /* 0x000fe400007fe405 */
[----:B------:R-:W-:Y:S01]  /*2f30*/  ISETP.GE.AND P0, PT, R26, 0x1, PT ;  /* 0x000000011a00780c */ /* 0x000fe20003f06270 */
[C---:B------:R-:W-:Y:S02]  /*2f40*/  IMAD R27, R28.reuse, UR7, R27 ;  /* 0x000000071c1b7c24 */ /* 0x040fe4000f8e021b */
[----:B------:R-:W-:Y:S01]  /*2f50*/  IMAD.WIDE.U32 R4, R28, UR6, R24 ;  /* 0x000000061c047c25 */ /* 0x000fe2000f8e0018 */
[----:B------:R-:W-:-:S02]  /*2f60*/  ISETP.LT.OR P3, PT, R6, 0x1, !P0 ;  /* 0x000000010600780c */ /* 0x000fc40004761670 */
[----:B------:R-:W-:-:S04]  /*2f70*/  IADD3 R4, P1, R4, UR8, RZ ;  /* 0x0000000804047c10 */ /* 0x000fc8000ff3e0ff */
[--C-:B------:R-:W-:Y:S02]  /*2f80*/  IADD3.X R5, R5, UR9, R27.reuse, P1, !PT ;  /* 0x0000000905057c10 */ /* 0x100fe40008ffe41b */
[----:B------:R-:W-:-:S05]  /*2f90*/  PRMT R27, RZ, 0x7610, R27 ;  /* 0x00007610ff1b7816 */ /* 0x000fca000000001b */
[----:B------:R-:W-:Y:S05]  /*2fa0*/  @P3 BRA `(.L_x_43) ;  /* 0x0000000000043947 */ /* 0x000fea0003800000 */
[----:B------:R0:W5:Y:S02]  /*2fb0*/  LDG.E.U8 R27, desc[UR20][R4.64] ;  /* 0x00000014041b7981 */ /* 0x000164000c1e1100 */
.L_x_43:
[----:B------:R-:W-:Y:S05]  /*2fc0*/  BSYNC B1 ;  /* 0x0000000000017941 */ /* 0x000fea0003800000 */
.L_x_42:
[----:B-----5:R-:W-:Y:S01]  /*2fd0*/  LOP3.LUT R27, R27, 0xff, RZ, 0xc0, !PT ;  /* 0x000000ff1b1b7812 */ /* 0x020fe200078ec0ff */
[----:B------:R-:W-:Y:S01]  /*2fe0*/  BSSY B1, `(.L_x_44) ;  /* 0x000000c000017945 */ /* 0x000fe20003800000 */
[----:B------:R-:W-:Y:S02]  /*2ff0*/  ISETP.GE.AND P1, PT, R26, 0x2, PT ;  /* 0x000000021a00780c */ /* 0x000fe40003f26270 */
[----:B------:R-:W-:Y:S02]  /*3000*/  F2FP.F16.E4M3.UNPACK_B R27, R27 ;  /* 0x0000001bff1b723e */ /* 0x000fe400020006ff */
[----:B------:R-:W-:-:S03]  /*3010*/  ISETP.LT.OR P2, PT, R6, 0x1, !P1 ;  /* 0x000000010600780c */ /* 0x000fc60004f41670 */
[----:B------:R-:W-:Y:S01]  /*3020*/  HADD2.F32 R30, -RZ, R27.H0_H0 ;  /* 0x2000001bff1e7230 */ /* 0x000fe20000004100 */
[----:B------:R-:W-:-:S04]  /*3030*/  PRMT R27, RZ, 0x7610, R27 ;  /* 0x00007610ff1b7816 */ /* 0x000fc8000000001b */
[----:B------:R-:W-:-:S04]  /*3040*/  FMUL R30, R30, R15 ;  /* 0x0000000f1e1e7220 */ /* 0x000fc80000400000 */
[----:B--2---:R-:W-:-:S05]  /*3050*/  FFMA R30, R85, R14, R30 ;  /* 0x0000000e551e7223 */ /* 0x004fca000000001e */
[----:B------:R-:W-:-:S05]  /*3060*/  F2FP.SATFINITE.E4M3.F32.PACK_AB_MERGE_C R31, RZ, R30, RZ ;  /* 0x0000001eff1f723e */ /* 0x000fca00048070ff */
[----:B------:R1:W-:Y:S01]  /*3070*/  @!P3 STG.E.U8 desc[UR20][R16.64], R31 ;  /* 0x0000001f1000b986 */ /* 0x0003e2000c101114 */
[----:B------:R-:W-:Y:S05]  /*3080*/  @P2 BRA `(.L_x_45) ;  /* 0x0000000000042947 */ /* 0x000fea0003800000 */
[----:B------:R2:W5:Y:S02]  /*3090*/  LDG.E.U8 R27, desc[UR20][R4.64+0x1] ;  /* 0x00000114041b7981 */ /* 0x000564000c1e1100 */
.L_x_45:
[----:B------:R-:W-:Y:S05]  /*30a0*/  BSYNC B1 ;  /* 0x0000000000017941 */ /* 0x000fea0003800000 */
.L_x_44:
[----:B-----5:R-:W-:Y:S01]  /*30b0*/  LOP3.LUT R27, R27, 0xff, RZ, 0xc0, !PT ;  /* 0x000000ff1b1b7812 */ /* 0x020fe200078ec0ff */
[----:B------:R-:W-:Y:S01]  /*30c0*/  BSSY B1, `(.L_x_46) ;  /* 0x0000012000017945 */ /* 0x000fe20003800000 */
[----:B-1----:R-:W-:Y:S02]  /*30d0*/  IADD3 R31, P3, R28, 0x8, RZ ;  /* 0x000000081c1f7810 */ /* 0x002fe40007f7e0ff */
[----:B------:R-:W-:Y:S02]  /*30e0*/  F2FP.F16.E4M3.UNPACK_B R27, R27 ;  /* 0x0000001bff1b723e */ /* 0x000fe400020006ff */
[----:B------:R-:W-:Y:S01]  /*30f0*/  ISETP.LT.OR P0, PT, R6, 0x9, !P0 ;  /* 0x000000090600780c */ /* 0x000fe20004701670 */
[----:B------:R-:W-:Y:S02]  /*3100*/  IMAD.X R29, RZ, RZ, R29, P3 ;  /* 0x000000ffff1d7224 */ /* 0x000fe400018e061d */
[----:B------:R-:W-:Y:S02]  /*3110*/  HADD2.F32 R28, -RZ, R27.H0_H0 ;  /* 0x2000001bff1c7230 */ /* 0x000fe40000004100 */
[----:B------:R-:W-:-:S04]  /*3120*/  IMAD.WIDE.U32 R24, R31, UR6, R24 ;  /* 0x000000061f187c25 */ /* 0x000fc8000f8e0018 */
[----:B------:R-:W-:Y:S01]  /*3130*/  FMUL R27, R28, R15 ;  /* 0x0000000f1c1b7220 */ /* 0x000fe20000400000 */
[----:B------:R-:W-:Y:S01]  /*3140*/  IMAD R28, R29, UR6, RZ ;  /* 0x000000061d1c7c24 */ /* 0x000fe2000f8e02ff */
[----:B------:R-:W-:Y:S02]  /*3150*/  IADD3 R24, P3, R24, UR8, RZ ;  /* 0x0000000818187c10 */ /* 0x000fe4000ff7e0ff */
[----:B------:R-:W-:Y:S01]  /*3160*/  FFMA R27, R84, R14, R27 ;  /* 0x0000000e541b7223 */ /* 0x000fe2000000001b */
[----:B------:R-:W-:-:S04]  /*3170*/  IMAD R31, R31, UR7, R28 ;  /* 0x000000071f1f7c24 */ /* 0x000fc8000f8e021c */
[----:B------:R-:W-:Y:S02]  /*3180*/  F2FP.SATFINITE.E4M3.F32.PACK_AB_MERGE_C R29, RZ, R27, RZ ;  /* 0x0000001bff1d723e */ /* 0x000fe400048070ff */
[----:B------:R-:W-:Y:S02]  /*3190*/  IADD3.X R25, R25, UR9, R31, P3, !PT ;  /* 0x0000000919197c10 */ /* 0x000fe40009ffe41f */
[----:B------:R-:W-:Y:S01]  /*31a0*/  PRMT R27, RZ, 0x7610, R27 ;  /* 0x00007610ff1b7816 */ /* 0x000fe2000000001b */
[----:B------:R1:W-:Y:S01]  /*31b0*/  @!P2 STG.E.U8 desc[UR20][R16.64+0x1], R29 ;  /* 0x0000011d1000a986 */ /* 0x0003e2000c101114 */
[----:B------:R-:W-:Y:S05]  /*31c0*/  @P0 BRA `(.L_x_47) ;  /* 0x0000000000040947 */ /* 0x000fea0003800000 */
[----:B------:R3:W5:Y:S02]  /*31d0*/  LDG.E.U8 R27, desc[UR20][R24.64] ;  /* 0x00000014181b7981 */ /* 0x000764000c1e1100 */
.L_x_47:
[----:B------:R-:W-:Y:S05]  /*31e0*/  BSYNC B1 ;  /* 0x0000000000017941 */ /* 0x000fea0003800000 */
.L_x_46:
[----:B-----5:R-:W-:Y:S01]  /*31f0*/  LOP3.LUT R27, R27, 0xff, RZ, 0xc0, !PT ;  /* 0x000000ff1b1b7812 */ /* 0x020fe200078ec0ff */
[----:B------:R-:W-:Y:S01]  /*3200*/  BSSY B1, `(.L_x_48) ;  /* 0x000000b000017945 */ /* 0x000fe20003800000 */
[----:B------:R-:W-:Y:S02]  /*3210*/  ISETP.LT.OR P1, PT, R6, 0x9, !P1 ;  /* 0x000000090600780c */ /* 0x000fe40004f21670 */
[----:B------:R-:W-:-:S05]  /*3220*/  F2FP.F16.E4M3.UNPACK_B R27, R27 ;  /* 0x0000001bff1b723e */ /* 0x000fca00020006ff */
[----:B------:R-:W-:Y:S01]  /*3230*/  HADD2.F32 R28, -RZ, R27.H0_H0 ;  /* 0x2000001bff1c7230 */ /* 0x000fe20000004100 */
[----:B------:R-:W-:-:S04]  /*3240*/  PRMT R27, RZ, 0x7610, R27 ;  /* 0x00007610ff1b7816 */ /* 0x000fc8000000001b */
[----:B------:R-:W-:-:S04]  /*3250*/  FMUL R28, R28, R15 ;  /* 0x0000000f1c1c7220 */ /* 0x000fc80000400000 */
[----:B------:R-:W-:-:S05]  /*3260*/  FFMA R28, R83, R14, R28 ;  /* 0x0000000e531c7223 */ /* 0x000fca000000001c */
[----:B-1----:R-:W-:-:S05]  /*3270*/  F2FP.SATFINITE.E4M3.F32.PACK_AB_MERGE_C R29, RZ, R28, RZ ;  /* 0x0000001cff1d723e */ /* 0x002fca00048070ff */
[----:B------:R1:W-:Y:S01]  /*3280*/  @!P0 STG.E.U8 desc[UR20][R18.64], R29 ;  /* 0x0000001d12008986 */ /* 0x0003e2000c101114 */
[----:B------:R-:W-:Y:S05]  /*3290*/  @P1 BRA `(.L_x_49) ;  /* 0x0000000000041947 */ /* 0x000fea0003800000 */
[----:B------:R4:W5:Y:S02]  /*32a0*/  LDG.E.U8 R27, desc[UR20][R24.64+0x1] ;  /* 0x00000114181b7981 */ /* 0x000964000c1e1100 */
.L_x_49:
[----:B------:R-:W-:Y:S05]  /*32b0*/  BSYNC B1 ;  /* 0x0000000000017941 */ /* 0x000fea0003800000 */
.L_x_48:
[----:B-----5:R-:W-:Y:S01]  /*32c0*/  LOP3.LUT R27, R27, 0xff, RZ, 0xc0, !PT ;  /* 0x000000ff1b1b7812 */ /* 0x020fe200078ec0ff */
[----:B------:R-:W-:Y:S01]  /*32d0*/  BSSY B1, `(.L_x_50) ;  /* 0x000000c000017945 */ /* 0x000fe20003800000 */
[----:B------:R-:W-:Y:S02]  /*32e0*/  ISETP.GE.AND P0, PT, R26, 0x9, PT ;  /* 0x000000091a00780c */ /* 0x000fe40003f06270 */
[----:B------:R-:W-:Y:S02]  /*32f0*/  F2FP.F16.E4M3.UNPACK_B R27, R27 ;  /* 0x0000001bff1b723e */ /* 0x000fe400020006ff */
[----:B------:R-:W-:-:S03]  /*3300*/  ISETP.LT.OR P2, PT, R6, 0x1, !P0 ;  /* 0x000000010600780c */ /* 0x000fc60004741670 */
[----:B------:R-:W-:-:S05]  /*3310*/  HADD2.F32 R28, -RZ, R27.H0_H0 ;  /* 0x2000001bff1c7230 */ /* 0x000fca0000004100 */
[----:B------:R-:W-:-:S04]  /*3320*/  FMUL R27, R28, R15 ;  /* 0x0000000f1c1b7220 */ /* 0x000fc80000400000 */
[----:B------:R-:W-:-:S05]  /*3330*/  FFMA R27, R82, R14, R27 ;  /* 0x0000000e521b7223 */ /* 0x000fca000000001b */
[----:B-1----:R-:W-:Y:S02]  /*3340*/  F2FP.SATFINITE.E4M3.F32.PACK_AB_MERGE_C R29, RZ, R27, RZ ;  /* 0x0000001bff1d723e */ /* 0x002fe400048070ff */
[----:B------:R-:W-:-:S03]  /*3350*/  PRMT R27, RZ, 0x7610, R27 ;  /* 0x00007610ff1b7816 */ /* 0x000fc6000000001b */
[----:B------:R1:W-:Y:S01]  /*3360*/  @!P1 STG.E.U8 desc[UR20][R18.64+0x1], R29 ;  /* 0x0000011d12009986 */ /* 0x0003e2000c101114 */
[----:B------:R-:W-:Y:S05]  /*3370*/  @P2 BRA `(.L_x_51) ;  /* 0x0000000000042947 */ /* 0x000fea0003800000 */
[----:B------:R0:W5:Y:S02]  /*3380*/  LDG.E.U8 R27, desc[UR20][R4.64+0x8] ;  /* 0x00000814041b7981 */ /* 0x000164000c1e1100 */
.L_x_51:
[----:B------:R-:W-:Y:S05]  /*3390*/  BSYNC B1 ;  /* 0x0000000000017941 */ /* 0x000fea0003800000 */
.L_x_50:
        /* <DEDUP_REMOVED lines=13> */
.L_x_53:
[----:B------:R-:W-:Y:S05]  /*3470*/  BSYNC B1 ;  /* 0x0000000000017941 */ /* 0x000fea0003800000 */
.L_x_52:
[----:B-----5:R-:W-:Y:S01]  /*3480*/  LOP3.LUT R27, R27, 0xff, RZ, 0xc0, !PT ;  /* 0x000000ff1b1b7812 */ /* 0x020fe200078ec0ff */
[----:B------:R-:W-:Y:S01]  /*3490*/  BSSY B1, `(.L_x_54) ;  /* 0x000000b000017945 */ /* 0x000fe20003800000 */
[----:B------:R-:W-:Y:S02]  /*34a0*/  ISETP.LT.OR P0, PT, R6, 0x9, !P0 ;  /* 0x000000090600780c */ /* 0x000fe40004701670 */
[----:B------:R-:W-:-:S05]  /*34b0*/  F2FP.F16.E4M3.UNPACK_B R27, R27 ;  /* 0x0000001bff1b723e */ /* 0x000fca00020006ff */
        /* <DEDUP_REMOVED lines=8> */
.L_x_55:
[----:B------:R-:W-:Y:S05]  /*3540*/  BSYNC B1 ;  /* 0x0000000000017941 */ /* 0x000fea0003800000 */
.L_x_54:
        /* <DEDUP_REMOVED lines=12> */
.L_x_57:
[----:B------:R-:W-:Y:S05]  /*3610*/  BSYNC B1 ;  /* 0x0000000000017941 */ /* 0x000fea0003800000 */
.L_x_56:
        /* <DEDUP_REMOVED lines=13> */
.L_x_59:
[----:B------:R-:W-:Y:S05]  /*36f0*/  BSYNC B1 ;  /* 0x0000000000017941 */ /* 0x000fea0003800000 */
.L_x_58:
        /* <DEDUP_REMOVED lines=13> */
.L_x_61:
[----:B------:R-:W-:Y:S05]  /*37d0*/  BSYNC B1 ;  /* 0x0000000000017941 */ /* 0x000fea0003800000 */
.L_x_60:
        /* <DEDUP_REMOVED lines=12> */
.L_x_63:
[----:B------:R-:W-:Y:S05]  /*38a0*/  BSYNC B1 ;  /* 0x0000000000017941 */ /* 0x000fea0003800000 */
.L_x_62:
        /* <DEDUP_REMOVED lines=12> */
.L_x_65:
[----:B------:R-:W-:Y:S05]  /*3970*/  BSYNC B1 ;  /* 0x0000000000017941 */ /* 0x000fea0003800000 */
.L_x_64:
        /* <DEDUP_REMOVED lines=13> */
.L_x_67:
[----:B------:R-:W-:Y:S05]  /*3a50*/  BSYNC B1 ;  /* 0x0000000000017941 */ /* 0x000fea0003800000 */
.L_x_66:
        /* <DEDUP_REMOVED lines=13> */
.L_x_69:
[----:B------:R-:W-:Y:S05]  /*3b30*/  BSYNC B1 ;  /* 0x0000000000017941 */ /* 0x000fea0003800000 */
.L_x_68:
        /* <DEDUP_REMOVED lines=12> */
.L_x_71:
[----:B------:R-:W-:Y:S05]  /*3c00*/  BSYNC B1 ;  /* 0x0000000000017941 */ /* 0x000fea0003800000 */
.L_x_70:
        /* <DEDUP_REMOVED lines=12> */
.L_x_73:
[----:B------:R-:W-:Y:S05]  /*3cd0*/  BSYNC B1 ;  /* 0x0000000000017941 */ /* 0x000fea0003800000 */
.L_x_72:
        /* <DEDUP_REMOVED lines=13> */
.L_x_75:
[----:B------:R-:W-:Y:S05]  /*3db0*/  BSYNC B1 ;  /* 0x0000000000017941 */ /* 0x000fea0003800000 */
.L_x_74:
        /* <DEDUP_REMOVED lines=13> */
.L_x_77:
[----:B------:R-:W-:Y:S05]  /*3e90*/  BSYNC B1 ;  /* 0x0000000000017941 */ /* 0x000fea0003800000 */
.L_x_76:
        /* <DEDUP_REMOVED lines=12> */
.L_x_79:
[----:B------:R-:W-:Y:S05]  /*3f60*/  BSYNC B1 ;  /* 0x0000000000017941 */ /* 0x000fea0003800000 */
.L_x_78:
        /* <DEDUP_REMOVED lines=12> */
.L_x_81:
[----:B------:R-:W-:Y:S05]  /*4030*/  BSYNC B1 ;  /* 0x0000000000017941 */ /* 0x000fea0003800000 */
.L_x_80:
        /* <DEDUP_REMOVED lines=13> */
.L_x_83:
[----:B------:R-:W-:Y:S05]  /*4110*/  BSYNC B1 ;  /* 0x0000000000017941 */ /* 0x000fea0003800000 */
.L_x_82:
        /* <DEDUP_REMOVED lines=13> */
.L_x_85:
[----:B------:R-:W-:Y:S05]  /*41f0*/  BSYNC B1 ;  /* 0x0000000000017941 */ /* 0x000fea0003800000 */
.L_x_84:
        /* <DEDUP_REMOVED lines=12> */
.L_x_87:
[----:B------:R-:W-:Y:S05]  /*42c0*/  BSYNC B1 ;  /* 0x0000000000017941 */ /* 0x000fea0003800000 */
.L_x_86:
        /* <DEDUP_REMOVED lines=12> */
.L_x_89:
[----:B------:R-:W-:Y:S05]  /*4390*/  BSYNC B1 ;  /* 0x0000000000017941 */ /* 0x000fea0003800000 */
.L_x_88:
        /* <DEDUP_REMOVED lines=13> */
.L_x_91:
[----:B------:R-:W-:Y:S05]  /*4470*/  BSYNC B1 ;  /* 0x0000000000017941 */ /* 0x000fea0003800000 */
.L_x_90:
        /* <DEDUP_REMOVED lines=13> */
.L_x_93:
[----:B------:R-:W-:Y:S05]  /*4550*/  BSYNC B1 ;  /* 0x0000000000017941 */ /* 0x000fea0003800000 */
.L_x_92:
        /* <DEDUP_REMOVED lines=12> */
.L_x_95:
[----:B------:R-:W-:Y:S05]  /*4620*/  BSYNC B1 ;  /* 0x0000000000017941 */ /* 0x000fea0003800000 */
.L_x_94:
        /* <DEDUP_REMOVED lines=12> */
.L_x_97:
[----:B------:R-:W-:Y:S05]  /*46f0*/  BSYNC B1 ;  /* 0x0000000000017941 */ /* 0x000fea0003800000 */
.L_x_96:
        /* <DEDUP_REMOVED lines=13> */
.L_x_99:
[----:B------:R-:W-:Y:S05]  /*47d0*/  BSYNC B1 ;  /* 0x0000000000017941 */ /* 0x000fea0003800000 */
.L_x_98:
[----:B-----5:R-:W-:Y:S01]  /*47e0*/  LOP3.LUT R27, R27, 0xff, RZ, 0xc0, !PT ;  /* 0x000000ff1b1b7812 */ /* 0x020fe200078ec0ff */
[----:B------:R-:W-:Y:S01]  /*47f0*/  BSSY B1, `(.L_x_100) ;  /* 0x000000c000017945 */ /* 0x000fe20003800000 */
[----:B------:R-:W-:Y:S02]  /*4800*/  ISETP.GE.AND P1, PT, R26, 0x3a, PT ;  /* 0x0000003a1a00780c */ /* 0x000fe40003f26270 */
[----:B------:R-:W-:Y:S02]  /*4810*/  F2FP.F16.E4M3.UNPACK_B R27, R27 ;  /* 0x0000001bff1b723e */ /* 0x000fe400020006ff */
[----:B------:R-:W-:Y:S02]  /*4820*/  ISETP.LT.OR P3, PT, R6, 0x1, !P1 ;  /* 0x000000010600780c */ /* 0x000fe40004f61670 */
[----:B------:R-:W-:Y:S01]  /*4830*/  PRMT R26, RZ, 0x7610, R26 ;  /* 0x00007610ff1a7816 */ /* 0x000fe2000000001a */
[----:B------:R-:W-:-:S05]  /*4840*/  HADD2.F32 R28, -RZ, R27.H0_H0 ;  /* 0x2000001bff1c7230 */ /* 0x000fca0000004100 */
[----:B------:R-:W-:-:S04]  /*4850*/  FMUL R28, R28, R15 ;  /* 0x0000000f1c1c7220 */ /* 0x000fc80000400000 */
[----:B------:R-:W-:-:S05]  /*4860*/  FFMA R28, R57, R14, R28 ;  /* 0x0000000e391c7223 */ /* 0x000fca000000001c */
[----:B------:R-:W-:-:S05]  /*4870*/  F2FP.SATFINITE.E4M3.F32.PACK_AB_MERGE_C R27, RZ, R28, RZ ;  /* 0x0000001cff1b723e */ /* 0x000fca00048070ff */
[----:B------:R0:W-:Y:S01]  /*4880*/  @!P2 STG.E.U8 desc[UR20][R16.64+0x38], R27 ;  /* 0x0000381b1000a986 */ /* 0x0001e2000c101114 */
[----:B------:R-:W-:Y:S05]  /*4890*/  @P3 BRA `(.L_x_101) ;  /* 0x0000000000043947 */ /* 0x000fea0003800000 */
[----:B------:R0:W5:Y:S02]  /*48a0*/  LDG.E.U8 R26, desc[UR20][R4.64+0x39] ;  /* 0x00003914041a7981 */ /* 0x000164000c1e1100 */
.L_x_101:
[----:B------:R-:W-:Y:S05]  /*48b0*/  BSYNC B1 ;  /* 0x0000000000017941 */ /* 0x000fea0003800000 */
.L_x_100:
[----:B-----5:R-:W-:Y:S01]  /*48c0*/  LOP3.LUT R26, R26, 0xff, RZ, 0xc0, !PT ;  /* 0x000000ff1a1a7812 */ /* 0x020fe200078ec0ff */
[----:B------:R-:W-:Y:S01]  /*48d0*/  BSSY B1, `(.L_x_102) ;  /* 0x000000b000017945 */ /* 0x000fe20003800000 */
[----:B------:R-:W-:Y:S02]  /*48e0*/  ISETP.LT.OR P0, PT, R6, 0x9, !P0 ;  /* 0x000000090600780c */ /* 0x000fe40004701670 */
[----:B------:R-:W-:Y:S02]  /*48f0*/  F2FP.F16.E4M3.UNPACK_B R26, R26 ;  /* 0x0000001aff1a723e */ /* 0x000fe400020006ff */
[----:B0-2---:R-:W-:-:S03]  /*4900*/  PRMT R4, RZ, 0x7610, R4 ;  /* 0x00007610ff047816 */ /* 0x005fc60000000004 */
[----:B------:R-:W-:-:S05]  /*4910*/  HADD2.F32 R26, -RZ, R26.H0_H0 ;  /* 0x2000001aff1a7230 */ /* 0x000fca0000004100 */
[----:B------:R-:W-:-:S04]  /*4920*/  FMUL R5, R26, R15 ;  /* 0x0000000f1a057220 */ /* 0x000fc80000400000 */
[----:B------:R-:W-:-:S05]  /*4930*/  FFMA R5, R56, R14, R5 ;  /* 0x0000000e38057223 */ /* 0x000fca0000000005 */
[----:B------:R-:W-:-:S05]  /*4940*/  F2FP.SATFINITE.E4M3.F32.PACK_AB_MERGE_C R5, RZ, R5, RZ ;  /* 0x00000005ff05723e */ /* 0x000fca00048070ff */
[----:B------:R0:W-:Y:S01]  /*4950*/  @!P3 STG.E.U8 desc[UR20][R16.64+0x39], R5 ;  /* 0x000039051000b986 */ /* 0x0001e2000c101114 */
[----:B------:R-:W-:Y:S05]  /*4960*/  @P0 BRA `(.L_x_103) ;  /* 0x0000000000040947 */ /* 0x000fea0003800000 */
[----:B------:R2:W5:Y:S02]  /*4970*/  LDG.E.U8 R4, desc[UR20][R24.64+0x38] ;  /* 0x0000381418047981 */ /* 0x000564000c1e1100 */
.L_x_103:
[----:B------:R-:W-:Y:S05]  /*4980*/  BSYNC B1 ;  /* 0x0000000000017941 */ /* 0x000fea0003800000 */
.L_x_102:
[----:B-----5:R-:W-:Y:S01]  /*4990*/  LOP3.LUT R4, R4, 0xff, RZ, 0xc0, !PT ;  /* 0x000000ff04047812 */ /* 0x020fe200078ec0ff */
[----:B------:R-:W-:Y:S01]  /*49a0*/  BSSY B1, `(.L_x_104) ;  /* 0x000000b000017945 */ /* 0x000fe20003800000 */
[----:B------:R-:W-:Y:S02]  /*49b0*/  ISETP.LT.OR P1, PT, R6, 0x9, !P1 ;  /* 0x000000090600780c */ /* 0x000fe40004f21670 */
[----:B------:R-:W-:-:S05]  /*49c0*/  F2FP.F16.E4M3.UNPACK_B R4, R4 ;  /* 0x00000004ff04723e */ /* 0x000fca00020006ff */
[----:B------:R-:W-:-:S05]  /*49d0*/  HADD2.F32 R4, -RZ, R4.H0_H0 ;  /* 0x20000004ff047230 */ /* 0x000fca0000004100 */
[----:B------:R-:W-:-:S04]  /*49e0*/  FMUL R4, R4, R15 ;  /* 0x0000000f04047220 */ /* 0x000fc80000400000 */
[----:B------:R-:W-:-:S05]  /*49f0*/  FFMA R4, R23, R14, R4 ;  /* 0x0000000e17047223 */ /* 0x000fca0000000004 */
[----:B0-----:R-:W-:Y:S02]  /*4a00*/  F2FP.SATFINITE.E4M3.F32.PACK_AB_MERGE_C R5, RZ, R4, RZ ;  /* 0x00000004ff05723e */ /* 0x001fe400048070ff */
[----:B------:R-:W-:-:S03]  /*4a10*/  PRMT R4, RZ, 0x7610, R4 ;  /* 0x00007610ff047816 */ /* 0x000fc60000000004 */
[----:B------:R0:W-:Y:S01]  /*4a20*/  @!P0 STG.E.U8 desc[UR20][R18.64+0x38], R5 ;  /* 0x0000380512008986 */ /* 0x0001e2000c101114 */
[----:B------:R-:W-:Y:S05]  /*4a30*/  @P1 BRA `(.L_x_105) ;  /* 0x0000000000041947 */ /* 0x000fea0003800000 */
[----:B------:R0:W5:Y:S02]  /*4a40*/  LDG.E.U8 R4, desc[UR20][R24.64+0x39] ;  /* 0x0000391418047981 */ /* 0x000164000c1e1100 */
.L_x_105:
[----:B------:R-:W-:Y:S05]  /*4a50*/  BSYNC B1 ;  /* 0x0000000000017941 */ /* 0x000fea0003800000 */
.L_x_104:
[----:B------:R-:W-:Y:S05]  /*4a60*/  @P1 BRA `(.L_x_106) ;  /* 0x0000000800601947 */ /* 0x000fea0003800000 */
[----:B-----5:R-:W-:-:S04]  /*4a70*/  LOP3.LUT R4, R4, 0xff, RZ, 0xc0, !PT ;  /* 0x000000ff04047812 */ /* 0x020fc800078ec0ff */
[----:B------:R-:W-:-:S05]  /*4a80*/  F2FP.F16.E4M3.UNPACK_B R4, R4 ;  /* 0x00000004ff04723e */ /* 0x000fca00020006ff */
[----:B------:R-:W-:-:S05]  /*4a90*/  HADD2.F32 R4, -RZ, R4.H0_H0 ;  /* 0x20000004ff047230 */ /* 0x000fca0000004100 */
[----:B0-----:R-:W-:-:S04]  /*4aa0*/  FMUL R5, R4, R15 ;  /* 0x0000000f04057220 */ /* 0x001fc80000400000 */
[----:B------:R-:W-:-:S05]  /*4ab0*/  FFMA R5, R22, R14, R5 ;  /* 0x0000000e16057223 */ /* 0x000fca0000000005 */
[----:B------:R-:W-:-:S05]  /*4ac0*/  F2FP.SATFINITE.E4M3.F32.PACK_AB_MERGE_C R5, RZ, R5, RZ ;  /* 0x00000005ff05723e */ /* 0x000fca00048070ff */
[----:B------:R0:W-:Y:S01]  /*4ad0*/  STG.E.U8 desc[UR20][R18.64+0x39], R5 ;  /* 0x0000390512007986 */ /* 0x0001e2000c101114 */
[----:B------:R-:W-:Y:S05]  /*4ae0*/  BRA `(.L_x_106) ;  /* 0x0000000800407947 */ /* 0x000fea0003800000 */
.L_x_41:
[C---:B------:R-:W-:Y:S01]  /*4af0*/  ISETP.GE.AND P3, PT, R26.reuse, 0x1, PT ;  /* 0x000000011a00780c */ /* 0x040fe20003f66270 */
[-C--:B--2---:R-:W-:Y:S01]  /*4b00*/  FMUL R85, R85, R14.reuse ;  /* 0x0000000e55557220 */ /* 0x084fe20000400000 */
[----:B------:R-:W-:Y:S01]  /*4b10*/  ISETP.GE.AND P0, PT, R26, 0x2, PT ;  /* 0x000000021a00780c */ /* 0x000fe20003f06270 */
[-C--:B------:R-:W-:Y:S01]  /*4b20*/  FMUL R84, R84, R14.reuse ;  /* 0x0000000e54547220 */ /* 0x080fe20000400000 */
[C---:B------:R-:W-:Y:S01]  /*4b30*/  ISETP.LT.OR P1, PT, R6.reuse, 0x1, !P3 ;  /* 0x000000010600780c */ /* 0x040fe20005f21670 */
[-C--:B------:R-:W-:Y:S01]  /*4b40*/  FMUL R83, R83, R14.reuse ;  /* 0x0000000e53537220 */ /* 0x080fe20000400000 */
[----:B------:R-:W-:Y:S01]  /*4b50*/  ISETP.LT.OR P2, PT, R6, 0x1, !P0 ;  /* 0x000000010600780c */ /* 0x000fe20004741670 */
[-C--:B------:R-:W-:Y:S01]  /*4b60*/  FMUL R82, R82, R14.reuse ;  /* 0x0000000e52527220 */ /* 0x080fe20000400000 */
[----:B------:R-:W-:Y:S01]  /*4b70*/  ISETP.LT.OR P3, PT, R6, 0x9, !P3 ;  /* 0x000000090600780c */ /* 0x000fe20005f61670 */
[-C--:B------:R-:W-:Y:S01]  /*4b80*/  FMUL R81, R81, R14.reuse ;  /* 0x0000000e51517220 */ /* 0x080fe20000400000 */
[----:B------:R-:W-:Y:S01]  /*4b90*/  F2FP.SATFINITE.E4M3.F32.PACK_AB_MERGE_C R85, RZ, R85, RZ ;  /* 0x00000055ff55723e */ /* 0x000fe200048070ff */
[----:B------:R-:W-:Y:S01]  /*4ba0*/  FMUL R80, R80, R14 ;  /* 0x0000000e50507220 */ /* 0x000fe20000400000 */
[----:B------:R-:W-:Y:S01]  /*4bb0*/  F2FP.SATFINITE.E4M3.F32.PACK_AB_MERGE_C R5, RZ, R84, RZ ;  /* 0x00000054ff05723e */ /* 0x000fe200048070ff */
[-C--:B------:R-:W-:Y:S01]  /*4bc0*/  FMUL R79, R79, R14.reuse ;  /* 0x0000000e4f4f7220 */ /* 0x080fe20000400000 */
[----:B------:R-:W-:Y:S01]  /*4bd0*/  F2FP.SATFINITE.E4M3.F32.PACK_AB_MERGE_C R83, RZ, R83, RZ ;  /* 0x00000053ff53723e */ /* 0x000fe200048070ff */
[-C--:B------:R-:W-:Y:S01]  /*4be0*/  FMUL R78, R78, R14.reuse ;  /* 0x0000000e4e4e7220 */ /* 0x080fe20000400000 */
[----:B------:R-:W-:Y:S01]  /*4bf0*/  ISETP.LT.OR P0, PT, R6, 0x9, !P0 ;  /* 0x000000090600780c */ /* 0x000fe20004701670 */
[----:B------:R-:W-:Y:S01]  /*4c00*/  @!P1 STG.E.U8 desc[UR20][R16.64], R85 ;  /* 0x0000005510009986 */ /* 0x000fe2000c101114 */
[C---:B------:R-:W-:Y:S01]  /*4c10*/  ISETP.GE.AND P1, PT, R26.reuse, 0x9, PT ;  /* 0x000000091a00780c */ /* 0x040fe20003f26270 */
[-C--:B------:R-:W-:Y:S01]  /*4c20*/  FMUL R77, R77, R14.reuse ;  /* 0x0000000e4d4d7220 */ /* 0x080fe20000400000 */
[----:B------:R-:W-:Y:S01]  /*4c30*/  F2FP.SATFINITE.E4M3.F32.PACK_AB_MERGE_C R81, RZ, R81, RZ ;  /* 0x00000051ff51723e */ /* 0x000fe200048070ff */
[----:B------:R0:W-:Y:S01]  /*4c40*/  @!P2 STG.E.U8 desc[UR20][R16.64+0x1], R5 ;  /* 0x000001051000a986 */ /* 0x0001e2000c101114 */
[----:B------:R-:W-:Y:S01]  /*4c50*/  ISETP.GE.AND P2, PT, R26, 0xa, PT ;  /* 0x0000000a1a00780c */ /* 0x000fe20003f46270 */
[----:B------:R-:W-:Y:S01]  /*4c60*/  FMUL R76, R76, R14 ;  /* 0x0000000e4c4c7220 */ /* 0x000fe20000400000 */
[----:B------:R-:W-:Y:S01]  /*4c70*/  F2FP.SATFINITE.E4M3.F32.PACK_AB_MERGE_C R25, RZ, R80, RZ ;  /* 0x00000050ff19723e */ /* 0x000fe200048070ff */
[----:B------:R-:W-:Y:S01]  /*4c80*/  @!P3 STG.E.U8 desc[UR20][R18.64], R83 ;  /* 0x000000531200b986 */ /* 0x000fe2000c101114 */
[----:B------:R-:W-:Y:S01]  /*4c90*/  ISETP.LT.OR P3, PT, R6, 0x1, !P1 ;  /* 0x000000010600780c */ /* 0x000fe20004f61670 */
[-C--:B------:R-:W-:Y:S01]  /*4ca0*/  FMUL R74, R74, R14.reuse ;  /* 0x0000000e4a4a7220 */ /* 0x080fe20000400000 */
[C---:B------:R-:W-:Y:S01]  /*4cb0*/  ISETP.LT.OR P5, PT, R6.reuse, 0x1, !P2 ;  /* 0x000000010600780c */ /* 0x040fe200057a1670 */
[-C--:B------:R-:W-:Y:S01]  /*4cc0*/  FMUL R75, R75, R14.reuse ;  /* 0x0000000e4b4b7220 */ /* 0x080fe20000400000 */
[----:B------:R-:W-:Y:S01]  /*4cd0*/  ISETP.LT.OR P1, PT, R6, 0x9, !P1 ;  /* 0x000000090600780c */ /* 0x000fe20004f21670 */
[-C--:B------:R-:W-:Y:S01]  /*4ce0*/  FMUL R73, R73, R14.reuse ;  /* 0x0000000e49497220 */ /* 0x080fe20000400000 */
[----:B------:R-:W-:Y:S01]  /*4cf0*/  F2FP.SATFINITE.E4M3.F32.PACK_AB_MERGE_C R79, RZ, R79, RZ ;  /* 0x0000004fff4f723e */ /* 0x000fe200048070ff */
[----:B------:R-:W-:Y:S01]  /*4d00*/  FMUL R72, R72, R14 ;  /* 0x0000000e48487220 */ /* 0x000fe20000400000 */
[----:B0-----:R-:W-:Y:S01]  /*4d10*/  F2FP.SATFINITE.E4M3.F32.PACK_AB_MERGE_C R5, RZ, R82, RZ ;  /* 0x00000052ff05723e */ /* 0x001fe200048070ff */
[-C--:B------:R-:W-:Y:S01]  /*4d20*/  FMUL R70, R70, R14.reuse ;  /* 0x0000000e46467220 */ /* 0x080fe20000400000 */
[----:B------:R-:W-:Y:S01]  /*4d30*/  ISETP.LT.OR P2, PT, R6, 0x9, !P2 ;  /* 0x000000090600780c */ /* 0x000fe20005741670 */
[----:B------:R-:W-:Y:S01]  /*4d40*/  FMUL R71, R71, R14 ;  /* 0x0000000e47477220 */ /* 0x000fe20000400000 */
[----:B------:R-:W-:Y:S01]  /*4d50*/  F2FP.SATFINITE.E4M3.F32.PACK_AB_MERGE_C R27, RZ, R78, RZ ;  /* 0x0000004eff1b723e */ /* 0x000fe200048070ff */
[----:B------:R0:W-:Y:S01]  /*4d60*/  @!P0 STG.E.U8 desc[UR20][R18.64+0x1], R5 ;  /* 0x0000010512008986 */ /* 0x0001e2000c101114 */
[C---:B------:R-:W-:Y:S01]  /*4d70*/  ISETP.GE.AND P0, PT, R26.reuse, 0x11, PT ;  /* 0x000000111a00780c */ /* 0x040fe20003f06270 */
[-C--:B------:R-:W-:Y:S01]  /*4d80*/  FMUL R69, R69, R14.reuse ;  /* 0x0000000e45457220 */ /* 0x080fe20000400000 */
[----:B------:R-:W-:Y:S01]  /*4d90*/  F2FP.SATFINITE.E4M3.F32.PACK_AB_MERGE_C R77, RZ, R77, RZ ;  /* 0x0000004dff4d723e */ /* 0x000fe200048070ff */
[----:B------:R-:W-:Y:S01]  /*4da0*/  @!P3 STG.E.U8 desc[UR20][R16.64+0x8], R81 ;  /* 0x000008511000b986 */ /* 0x000fe2000c101114 */
[----:B------:R-:W-:Y:S01]  /*4db0*/  ISETP.GE.AND P3, PT, R26, 0x12, PT ;  /* 0x000000121a00780c */ /* 0x000fe20003f66270 */
[-C--:B------:R-:W-:Y:S01]  /*4dc0*/  FMUL R68, R68, R14.reuse ;  /* 0x0000000e44447220 */ /* 0x080fe20000400000 */
[----:B------:R-:W-:Y:S01]  /*4dd0*/  F2FP.SATFINITE.E4M3.F32.PACK_AB_MERGE_C R75, RZ, R75, RZ ;  /* 0x0000004bff4b723e */ /* 0x000fe200048070ff */
[----:B------:R1:W-:Y:S01]  /*4de0*/  @!P5 STG.E.U8 desc[UR20][R16.64+0x9], R25 ;  /* 0x000009191000d986 */ /* 0x0003e2000c101114 */
[C---:B------:R-:W-:Y:S01]  /*4df0*/  ISETP.LT.OR P5, PT, R6.reuse, 0x1, !P3 ;  /* 0x000000010600780c */ /* 0x040fe20005fa1670 */
[-C--:B------:R-:W-:Y:S01]  /*4e00*/  FMUL R67, R67, R14.reuse ;  /* 0x0000000e43437220 */ /* 0x080fe20000400000 */
[C---:B------:R-:W-:Y:S01]  /*4e10*/  ISETP.LT.OR P3, PT, R6.reuse, 0x9, !P3 ;  /* 0x000000090600780c */ /* 0x040fe20005f61670 */
[----:B------:R-:W-:Y:S01]  /*4e20*/  @!P1 STG.E.U8 desc[UR20][R18.64+0x8], R79 ;  /* 0x0000084f12009986 */ /* 0x000fe2000c101114 */
[----:B------:R-:W-:Y:S01]  /*4e30*/  ISETP.LT.OR P1, PT, R6, 0x1, !P0 ;  /* 0x000000010600780c */ /* 0x000fe20004721670 */
[----:B------:R-:W-:Y:S01]  /*4e40*/  FMUL R66, R66, R14 ;  /* 0x0000000e42427220 */ /* 0x000fe20000400000 */
[----:B0-----:R-:W-:Y:S01]  /*4e50*/  F2FP.SATFINITE.E4M3.F32.PACK_AB_MERGE_C R5, RZ, R76, RZ ;  /* 0x0000004cff05723e */ /* 0x001fe200048070ff */
[----:B------:R-:W-:Y:S01]  /*4e60*/  @!P2 STG.E.U8 desc[UR20][R18.64+0x9], R27 ;  /* 0x0000091b1200a986 */ /* 0x000fe2000c101114 */
[----:B------:R-:W-:Y:S01]  /*4e70*/  ISETP.GE.AND P2, PT, R26, 0x19, PT ;  /* 0x000000191a00780c */ /* 0x000fe20003f46270 */
[-C--:B------:R-:W-:Y:S01]  /*4e80*/  FMUL R65, R65, R14.reuse ;  /* 0x0000000e41417220 */ /* 0x080fe20000400000 */
[----:B------:R-:W-:Y:S01]  /*4e90*/  ISETP.LT.OR P0, PT, R6, 0x9, !P0 ;  /* 0x000000090600780c */ /* 0x000fe20004701670 */
[----:B------:R-:W-:Y:S01]  /*4ea0*/  FMUL R64, R64, R14 ;  /* 0x0000000e40407220 */ /* 0x000fe20000400000 */
[----:B------:R-:W-:Y:S01]  /*4eb0*/  ISETP.LT.OR P6, PT, R6, 0x1, !P2 ;  /* 0x000000010600780c */ /* 0x000fe200057c1670 */
[----:B------:R0:W-:Y:S01]  /*4ec0*/  @!P5 STG.E.U8 desc[UR20][R16.64+0x11], R5 ;  /* 0x000011051000d986 */ /* 0x0001e2000c101114 */
[----:B-1----:R-:W-:Y:S01]  /*4ed0*/  F2FP.SATFINITE.E4M3.F32.PACK_AB_MERGE_C R25, RZ, R74, RZ ;  /* 0x0000004aff19723e */ /* 0x002fe200048070ff */
[-C--:B------:R-:W-:Y:S01]  /*4ee0*/  FMUL R62, R62, R14.reuse ;  /* 0x0000000e3e3e7220 */ /* 0x080fe20000400000 */
[----:B------:R-:W-:Y:S01]  /*4ef0*/  F2FP.SATFINITE.E4M3.F32.PACK_AB_MERGE_C R73, RZ, R73, RZ ;  /* 0x00000049ff49723e */ /* 0x000fe200048070ff */
[----:B------:R-:W-:Y:S01]  /*4f00*/  @!P1 STG.E.U8 desc[UR20][R16.64+0x10], R77 ;  /* 0x0000104d10009986 */ /* 0x000fe2000c101114 */
[----:B------:R-:W-:Y:S01]  /*4f10*/  ISETP.GE.AND P1, PT, R26, 0x1a, PT ;  /* 0x0000001a1a00780c */ /* 0x000fe20003f26270 */
[-C--:B------:R-:W-:Y:S01]  /*4f20*/  FMUL R63, R63, R14.reuse ;  /* 0x0000000e3f3f7220 */ /* 0x080fe20000400000 */
[C---:B------:R-:W-:Y:S01]  /*4f30*/  ISETP.LT.OR P2, PT, R6.reuse, 0x9, !P2 ;  /* 0x000000090600780c */ /* 0x040fe20005741670 */
[----:B------:R1:W-:Y:S01]  /*4f40*/  @!P3 STG.E.U8 desc[UR20][R18.64+0x11], R25 ;  /* 0x000011191200b986 */ /* 0x0003e2000c101114 */
[C---:B------:R-:W-:Y:S01]  /*4f50*/  ISETP.LT.OR P5, PT, R6.reuse, 0x1, !P1 ;  /* 0x000000010600780c */ /* 0x040fe20004fa1670 */
[----:B------:R-:W-:Y:S01]  /*4f60*/  FMUL R61, R61, R14 ;  /* 0x0000000e3d3d7220 */ /* 0x000fe20000400000 */
[----:B------:R-:W-:Y:S01]  /*4f70*/  ISETP.LT.OR P3, PT, R6, 0x9, !P1 ;  /* 0x000000090600780c */ /* 0x000fe20004f61670 */
[----:B------:R-:W-:Y:S01]  /*4f80*/  @!P0 STG.E.U8 desc[UR20][R18.64+0x10], R75 ;  /* 0x0000104b12008986 */ /* 0x000fe2000c101114 */
[----:B0-----:R-:W-:Y:S01]  /*4f90*/  F2FP.SATFINITE.E4M3.F32.PACK_AB_MERGE_C R5, RZ, R72, RZ ;  /* 0x00000048ff05723e */ /* 0x001fe200048070ff */
[-C--:B------:R-:W-:Y:S01]  /*4fa0*/  FMUL R60, R60, R14.reuse ;  /* 0x0000000e3c3c7220 */ /* 0x080fe20000400000 */
[C---:B------:R-:W-:Y:S01]  /*4fb0*/  ISETP.GE.AND P0, PT, R26.reuse, 0x21, PT ;  /* 0x000000211a00780c */ /* 0x040fe20003f06270 */
[----:B------:R-:W-:Y:S01]  /*4fc0*/  @!P6 STG.E.U8 desc[UR20][R16.64+0x18], R73 ;  /* 0x000018491000e986 */ /* 0x000fe2000c101114 */
[----:B------:R-:W-:Y:S01]  /*4fd0*/  ISETP.GE.AND P1, PT, R26, 0x22, PT ;  /* 0x000000221a00780c */ /* 0x000fe20003f26270 */
[-C--:B------:R-:W-:Y:S01]  /*4fe0*/  FMUL R59, R59, R14.reuse ;  /* 0x0000000e3b3b7220 */ /* 0x080fe20000400000 */
[----:B------:R-:W-:Y:S01]  /*4ff0*/  ISETP.LT.OR P6, PT, R6, 0x1, !P0 ;  /* 0x000000010600780c */ /* 0x000fe200047c1670 */
[----:B------:R-:W-:Y:S01]  /*5000*/  FMUL R58, R58, R14 ;  /* 0x0000000e3a3a7220 */ /* 0x000fe20000400000 */
[----:B-1----:R-:W-:Y:S01]  /*5010*/  F2FP.SATFINITE.E4M3.F32.PACK_AB_MERGE_C R25, RZ, R70, RZ ;  /* 0x00000046ff19723e */ /* 0x002fe200048070ff */
[----:B------:R0:W-:Y:S01]  /*5020*/  @!P5 STG.E.U8 desc[UR20][R16.64+0x19], R5 ;  /* 0x000019051000d986 */ /* 0x0001e2000c101114 */
[----:B------:R-:W-:Y:S01]  /*5030*/  ISETP.LT.OR P5, PT, R6, 0x1, !P1 ;  /* 0x000000010600780c */ /* 0x000fe20004fa1670 */
[-C--:B------:R-:W-:Y:S01]  /*5040*/  FMUL R57, R57, R14.reuse ;  /* 0x0000000e39397220 */ /* 0x080fe20000400000 */
[----:B------:R-:W-:Y:S01]  /*5050*/  F2FP.SATFINITE.E4M3.F32.PACK_AB_MERGE_C R71, RZ, R71, RZ ;  /* 0x00000047ff47723e */ /* 0x000fe200048070ff */
[----:B------:R1:W-:Y:S01]  /*5060*/  @!P3 STG.E.U8 desc[UR20][R18.64+0x19], R25 ;  /* 0x000019191200b986 */ /* 0x0003e2000c101114 */
[----:B------:R-:W-:Y:S01]  /*5070*/  F2FP.SATFINITE.E4M3.F32.PACK_AB_MERGE_C R69, RZ, R69, RZ ;  /* 0x00000045ff45723e */ /* 0x000fe200048070ff */
[----:B------:R-:W-:Y:S01]  /*5080*/  FMUL R56, R56, R14 ;  /* 0x0000000e38387220 */ /* 0x000fe20000400000 */
[----:B------:R-:W-:Y:S01]  /*5090*/  F2FP.SATFINITE.E4M3.F32.PACK_AB_MERGE_C R27, RZ, R68, RZ ;  /* 0x00000044ff1b723e */ /* 0x000fe200048070ff */
[----:B------:R-:W-:Y:S01]  /*50a0*/  @!P2 STG.E.U8 desc[UR20][R18.64+0x18], R71 ;  /* 0x000018471200a986 */ /* 0x000fe2000c101114 */
[----:B------:R-:W-:Y:S01]  /*50b0*/  ISETP.LT.OR P3, PT, R6, 0x9, !P1 ;  /* 0x000000090600780c */ /* 0x000fe20004f61670 */
[-C--:B------:R-:W-:Y:S01]  /*50c0*/  FMUL R23, R23, R14.reuse ;  /* 0x0000000e17177220 */ /* 0x080fe20000400000 */
[----:B------:R-:W-:Y:S01]  /*50d0*/  ISETP.GE.AND P2, PT, R26, 0x29, PT ;  /* 0x000000291a00780c */ /* 0x000fe20003f46270 */
[----:B------:R-:W-:Y:S01]  /*50e0*/  @!P6 STG.E.U8 desc[UR20][R16.64+0x20], R69 ;  /* 0x000020451000e986 */ /* 0x000fe2000c101114 */
[----:B------:R-:W-:Y:S01]  /*50f0*/  ISETP.LT.OR P0, PT, R6, 0x9, !P0 ;  /* 0x000000090600780c */ /* 0x000fe20004701670 */
[----:B------:R-:W-:Y:S01]  /*5100*/  FMUL R22, R22, R14 ;  /* 0x0000000e16167220 */ /* 0x000fe20000400000 */
[----:B------:R-:W-:Y:S01]  /*5110*/  ISETP.GE.AND P1, PT, R26, 0x2a, PT ;  /* 0x0000002a1a00780c */ /* 0x000fe20003f26270 */
[----:B------:R-:W-:Y:S01]  /*5120*/  @!P5 STG.E.U8 desc[UR20][R16.64+0x21], R27 ;  /* 0x0000211b1000d986 */ /* 0x000fe2000c101114 */
[----:B------:R-:W-:-:S02]  /*5130*/  ISETP.LT.OR P6, PT, R6, 0x1, !P2 ;  /* 0x000000010600780c */ /* 0x000fc400057c1670 */
[C---:B------:R-:W-:Y:S02]  /*5140*/  ISETP.LT.OR P5, PT, R6.reuse, 0x1, !P1 ;  /* 0x000000010600780c */ /* 0x040fe40004fa1670 */
[----:B------:R-:W-:Y:S02]  /*5150*/  F2FP.SATFINITE.E4M3.F32.PACK_AB_MERGE_C R67, RZ, R67, RZ ;  /* 0x00000043ff43723e */ /* 0x000fe400048070ff */
[----:B0-----:R-:W-:Y:S02]  /*5160*/  F2FP.SATFINITE.E4M3.F32.PACK_AB_MERGE_C R5, RZ, R66, RZ ;  /* 0x00000042ff05723e */ /* 0x001fe400048070ff */
[----:B------:R-:W-:Y:S01]  /*5170*/  F2FP.SATFINITE.E4M3.F32.PACK_AB_MERGE_C R65, RZ, R65, RZ ;  /* 0x00000041ff41723e */ /* 0x000fe200048070ff */
[----:B------:R-:W-:Y:S01]  /*5180*/  @!P0 STG.E.U8 desc[UR20][R18.64+0x20], R67 ;  /* 0x0000204312008986 */ /* 0x000fe2000c101114 */
[----:B-1----:R-:W-:Y:S02]  /*5190*/  F2FP.SATFINITE.E4M3.F32.PACK_AB_MERGE_C R25, RZ, R64, RZ ;  /* 0x00000040ff19723e */ /* 0x002fe400048070ff */
[C---:B------:R-:W-:Y:S01]  /*51a0*/  ISETP.LT.OR P1, PT, R6.reuse, 0x9, !P1 ;  /* 0x000000090600780c */ /* 0x040fe20004f21670 */
[----:B------:R0:W-:Y:S01]  /*51b0*/  @!P3 STG.E.U8 desc[UR20][R18.64+0x21], R5 ;  /* 0x000021051200b986 */ /* 0x0001e2000c101114 */
[----:B------:R-:W-:-:S02]  /*51c0*/  ISETP.LT.OR P2, PT, R6, 0x9, !P2 ;  /* 0x000000090600780c */ /* 0x000fc40005741670 */
[C---:B------:R-:W-:Y:S01]  /*51d0*/  ISETP.GE.AND P3, PT, R26.reuse, 0x31, PT ;  /* 0x000000311a00780c */ /* 0x040fe20003f66270 */
[----:B------:R-:W-:Y:S01]  /*51e0*/  @!P6 STG.E.U8 desc[UR20][R16.64+0x28], R65 ;  /* 0x000028411000e986 */ /* 0x000fe2000c101114 */
[----:B------:R-:W-:Y:S02]  /*51f0*/  ISETP.GE.AND P0, PT, R26, 0x32, PT ;  /* 0x000000321a00780c */ /* 0x000fe40003f06270 */
[----:B------:R-:W-:Y:S01]  /*5200*/  F2FP.SATFINITE.E4M3.F32.PACK_AB_MERGE_C R63, RZ, R63, RZ ;  /* 0x0000003fff3f723e */ /* 0x000fe200048070ff */
[----:B------:R1:W-:Y:S01]  /*5210*/  @!P5 STG.E.U8 desc[UR20][R16.64+0x29], R25 ;  /* 0x000029191000d986 */ /* 0x0003e2000c101114 */
[C---:B------:R-:W-:Y:S02]  /*5220*/  ISETP.LT.OR P5, PT, R6.reuse, 0x1, !P3 ;  /* 0x000000010600780c */ /* 0x040fe40005fa1670 */
[----:B------:R-:W-:Y:S02]  /*5230*/  ISETP.LT.OR P6, PT, R6, 0x1, !P0 ;  /* 0x000000010600780c */ /* 0x000fe400047c1670 */
[----:B0-----:R-:W-:Y:S01]  /*5240*/  F2FP.SATFINITE.E4M3.F32.PACK_AB_MERGE_C R5, RZ, R62, RZ ;  /* 0x0000003eff05723e */ /* 0x001fe200048070ff */
[----:B------:R-:W-:Y:S01]  /*5250*/  @!P2 STG.E.U8 desc[UR20][R18.64+0x28], R63 ;  /* 0x0000283f1200a986 */ /* 0x000fe2000c101114 */
[----:B------:R-:W-:-:S02]  /*5260*/  F2FP.SATFINITE.E4M3.F32.PACK_AB_MERGE_C R61, RZ, R61, RZ ;  /* 0x0000003dff3d723e */ /* 0x000fc400048070ff */
[----:B------:R-:W-:Y:S01]  /*5270*/  ISETP.GE.AND P2, PT, R26, 0x3a, PT ;  /* 0x0000003a1a00780c */ /* 0x000fe20003f46270 */
[----:B------:R0:W-:Y:S01]  /*5280*/  @!P1 STG.E.U8 desc[UR20][R18.64+0x29], R5 ;  /* 0x0000290512009986 */ /* 0x0001e2000c101114 */
[----:B------:R-:W-:Y:S02]  /*5290*/  ISETP.LT.OR P1, PT, R6, 0x9, !P3 ;  /* 0x000000090600780c */ /* 0x000fe40005f21670 */
[----:B-1----:R-:W-:Y:S01]  /*52a0*/  F2FP.SATFINITE.E4M3.F32.PACK_AB_MERGE_C R25, RZ, R60, RZ ;  /* 0x0000003cff19723e */ /* 0x002fe200048070ff */
[----:B------:R-:W-:Y:S01]  /*52b0*/  @!P5 STG.E.U8 desc[UR20][R16.64+0x30], R61 ;  /* 0x0000303d1000d986 */ /* 0x000fe2000c101114 */
[----:B------:R-:W-:Y:S02]  /*52c0*/  ISETP.GE.AND P3, PT, R26, 0x39, PT ;  /* 0x000000391a00780c */ /* 0x000fe40003f66270 */
[C---:B------:R-:W-:Y:S01]  /*52d0*/  ISETP.LT.OR P0, PT, R6.reuse, 0x9, !P0 ;  /* 0x000000090600780c */ /* 0x040fe20004701670 */
[----:B------:R1:W-:Y:S01]  /*52e0*/  @!P6 STG.E.U8 desc[UR20][R16.64+0x31], R25 ;  /* 0x000031191000e986 */ /* 0x0003e2000c101114 */
[----:B------:R-:W-:-:S02]  /*52f0*/  ISETP.LT.OR P5, PT, R6, 0x1, !P3 ;  /* 0x000000010600780c */ /* 0x000fc40005fa1670 */
[C---:B------:R-:W-:Y:S02]  /*5300*/  ISETP.LT.OR P6, PT, R6.reuse, 0x1, !P2 ;  /* 0x000000010600780c */ /* 0x040fe400057c1670 */
[C---:B------:R-:W-:Y:S02]  /*5310*/  ISETP.LT.OR P3, PT, R6.reuse, 0x9, !P3 ;  /* 0x000000090600780c */ /* 0x040fe40005f61670 */
[----:B------:R-:W-:Y:S02]  /*5320*/  ISETP.LT.OR P2, PT, R6, 0x9, !P2 ;  /* 0x000000090600780c */ /* 0x000fe40005741670 */
[----:B------:R-:W-:Y:S02]  /*5330*/  F2FP.SATFINITE.E4M3.F32.PACK_AB_MERGE_C R59, RZ, R59, RZ ;  /* 0x0000003bff3b723e */ /* 0x000fe400048070ff */
[----:B0-----:R-:W-:Y:S02]  /*5340*/  F2FP.SATFINITE.E4M3.F32.PACK_AB_MERGE_C R5, RZ, R58, RZ ;  /* 0x0000003aff05723e */ /* 0x001fe400048070ff */
[----:B------:R-:W-:Y:S01]  /*5350*/  F2FP.SATFINITE.E4M3.F32.PACK_AB_MERGE_C R57, RZ, R57, RZ ;  /* 0x00000039ff39723e */ /* 0x000fe200048070ff */
[----:B------:R0:W-:Y:S01]  /*5360*/  @!P1 STG.E.U8 desc[UR20][R18.64+0x30], R59 ;  /* 0x0000303b12009986 */ /* 0x0001e2000c101114 */
[----:B-1----:R-:W-:-:S02]  /*5370*/  F2FP.SATFINITE.E4M3.F32.PACK_AB_MERGE_C R25, RZ, R56, RZ ;  /* 0x00000038ff19723e */ /* 0x002fc400048070ff */
[----:B------:R-:W-:Y:S01]  /*5380*/  F2FP.SATFINITE.E4M3.F32.PACK_AB_MERGE_C R23, RZ, R23, RZ ;  /* 0x00000017ff17723e */ /* 0x000fe200048070ff */
[----:B------:R0:W-:Y:S01]  /*5390*/  @!P0 STG.E.U8 desc[UR20][R18.64+0x31], R5 ;  /* 0x0000310512008986 */ /* 0x0001e2000c101114 */
[----:B------:R-:W-:-:S03]  /*53a0*/  F2FP.SATFINITE.E4M3.F32.PACK_AB_MERGE_C R27, RZ, R22, RZ ;  /* 0x00000016ff1b723e */ /* 0x000fc600048070ff */
[----:B------:R0:W-:Y:S04]  /*53b0*/  @!P5 STG.E.U8 desc[UR20][R16.64+0x38], R57 ;  /* 0x000038391000d986 */ /* 0x0001e8000c101114 */
[----:B------:R0:W-:Y:S04]  /*53c0*/  @!P6 STG.E.U8 desc[UR20][R16.64+0x39], R25 ;  /* 0x000039191000e986 */ /* 0x0001e8000c101114 */
[----:B------:R0:W-:Y:S04]  /*53d0*/  @!P3 STG.E.U8 desc[UR20][R18.64+0x38], R23 ;  /* 0x000038171200b986 */ /* 0x0001e8000c101114 */
[----:B------:R0:W-:Y:S02]  /*53e0*/  @!P2 STG.E.U8 desc[UR20][R18.64+0x39], R27 ;  /* 0x0000391b1200a986 */ /* 0x0001e4000c101114 */
.L_x_106:
[----:B------:R-:W-:Y:S05]  /*53f0*/  BSYNC B0 ;  /* 0x0000000000007941 */ /* 0x000fea0003800000 */
.L_x_40:
[C---:B------:R-:W-:Y:S01]  /*5400*/  LEA R2, P0, R8.reuse, R2, 0x1 ;  /* 0x0000000208027211 */ /* 0x040fe200078008ff */
[----:B------:R-:W-:Y:S01]  /*5410*/  ULDC.64 UR6, c[0x0][0x650] ;  /* 0x0001940000067ab9 */ /* 0x000fe20000000a00 */
[----:B-----5:R-:W-:Y:S01]  /*5420*/  IMAD.U32 R4, RZ, RZ, UR16 ;  /* 0x00000010ff047e24 */ /* 0x020fe2000f8e00ff */
[----:B0-----:R-:W-:Y:S01]  /*5430*/  PRMT R16, RZ, 0x7610, R16 ;  /* 0x00007610ff107816 */ /* 0x001fe20000000010 */
[----:B------:R-:W-:Y:S01]  /*5440*/  IMAD.MOV.U32 R6, RZ, RZ, -0x1 ;  /* 0xffffffffff067424 */ /* 0x000fe200078e00ff */
[----:B------:R-:W-:Y:S01]  /*5450*/  LEA.HI.X R3, R8, R3, R0, 0x1, P0 ;  /* 0x0000000308037211 */ /* 0x000fe200000f0c00 */
[----:B------:R0:W-:Y:S01]  /*5460*/  SYNCS.ARRIVE.TRANS64.A1T0 RZ, [R4+UR23], RZ ;  /* 0x000000ff04ff79a7 */ /* 0x0001e20008100017 */
[----:B------:R-:W-:Y:S01]  /*5470*/  ISETP.GE.U32.AND P0, PT, R2, UR6, PT ;  /* 0x0000000602007c0c */ /* 0x000fe2000bf06070 */
[----:B------:R-:W-:-:S03]  /*5480*/  IMAD.MOV.U32 R5, RZ, RZ, -0x1 ;  /* 0xffffffffff057424 */ /* 0x000fc600078e00ff */
[----:B------:R-:W-:Y:S01]  /*5490*/  ISETP.GE.U32.AND.EX P0, PT, R3, UR7, PT, P0 ;  /* 0x0000000703007c0c */ /* 0x000fe2000bf06100 */
[----:B0-----:R-:W-:-:S12]  /*54a0*/  IMAD.MOV.U32 R4, RZ, RZ, -0x1 ;  /* 0xffffffffff047424 */ /* 0x001fd800078e00ff */
[----:B------:R-:W-:Y:S05]  /*54b0*/  @P0 BRA `(.L_x_107) ;  /* 0x0000000400600947 */ /* 0x000fea0003800000 */
[----:B------:R-:W0:Y:S01]  /*54c0*/  S2R R28, SR_CTAID.X ;  /* 0x00000000001c7919 */ /* 0x000e220000002500 */
[----:B------:R-:W5:Y:S01]  /*54d0*/  LDC.64 R22, c[0x0][0x628] ;  /* 0x00018a00ff167b82 */ /* 0x000f620000000a00 */
[----:B------:R-:W-:Y:S01]  /*54e0*/  ULDC UR6, c[0x0][0x150] ;  /* 0x0000540000067ab9 */ /* 0x000fe20000000800 */
[----:B-1----:R-:W-:Y:S01]  /*54f0*/  IMAD.MOV.U32 R18, RZ, RZ, R2 ;  /* 0x000000ffff127224 */ /* 0x002fe200078e0002 */
[----:B------:R-:W1:Y:S01]  /*5500*/  S2R R30, SR_CTAID.Y ;  /* 0x00000000001e7919 */ /* 0x000e620000002600 */
[----:B------:R-:W-:-:S04]  /*5510*/  IMAD.MOV.U32 R19, RZ, RZ, R3 ;  /* 0x000000ffff137224 */ /* 0x000fc800078e0003 */
[----:B------:R-:W1:Y:S08]  /*5520*/  LDC R31, c[0x0][0x144] ;  /* 0x00005100ff1f7b82 */ /* 0x000e700000000800 */
[----:B------:R-:W1:Y:S08]  /*5530*/  LDC R6, c[0x0][0x630] ;  /* 0x00018c00ff067b82 */ /* 0x000e700000000800 */
[----:B------:R-:W1:Y:S01]  /*5540*/  LDC.64 R26, c[0x0][0x620] ;  /* 0x00018800ff1a7b82 */ /* 0x000e620000000a00 */
[----:B-----5:R-:W-:-:S04]  /*5550*/  ISETP.NE.U32.AND P0, PT, R22, RZ, PT ;  /* 0x000000ff1600720c */ /* 0x020fc80003f05070 */
[----:B------:R-:W-:Y:S02]  /*5560*/  ISETP.NE.AND.EX P0, PT, R23, RZ, PT, P0 ;  /* 0x000000ff1700720c */ /* 0x000fe40003f05300 */
[----:B0-----:R-:W-:-:S05]  /*5570*/  I2FP.F32.U32 R4, R28 ;  /* 0x0000001c00047245 */ /* 0x001fca0000201000 */
[----:B------:R-:W-:-:S04]  /*5580*/  FMUL R4, R4, UR6 ;  /* 0x0000000604047c20 */ /* 0x000fc80008400000 */
[----:B------:R0:W0:Y:S02]  /*5590*/  F2I.U32.TRUNC.NTZ R29, R4 ;  /* 0x00000004001d7305 */ /* 0x000024000020f000 */
[----:B------:R-:W-:Y:S05]  /*55a0*/  @!P0 BRA `(.L_x_108) ;  /* 0x0000000000288947 */ /* 0x000fea0003800000 */
[----:B------:R-:W5:Y:S02]  /*55b0*/  LDC R5, c[0x0][0x634] ;  /* 0x00018d00ff057b82 */ /* 0x000f640000000800 */
[----:B-----5:R-:W-:-:S05]  /*55c0*/  IADD3 R19, P0, R2, R5, RZ ;  /* 0x0000000502137210 */ /* 0x020fca0007f1e0ff */
[----:B--234-:R-:W-:-:S04]  /*55d0*/  IMAD.X R25, RZ, RZ, R3, P0 ;  /* 0x000000ffff197224 */ /* 0x01cfc800000e0603 */
[----:B0-----:R-:W-:-:S04]  /*55e0*/  IMAD.WIDE.U32 R4, R25, R22, RZ ;  /* 0x0000001619047225 */ /* 0x001fc800078e00ff */
[----:B------:R-:W-:-:S04]  /*55f0*/  IMAD.WIDE.U32 R16, P0, R19, R23, R4 ;  /* 0x0000001713107225 */ /* 0x000fc80007800004 */
[----:B------:R-:W-:-:S04]  /*5600*/  IMAD.WIDE.U32 R4, R19, R22, RZ ;  /* 0x0000001613047225 */ /* 0x000fc800078e00ff */
[----:B------:R-:W-:Y:S01]  /*5610*/  IMAD.X R19, RZ, RZ, RZ, P0 ;  /* 0x000000ffff137224 */ /* 0x000fe200000e06ff */
[----:B------:R-:W-:Y:S01]  /*5620*/  IADD3 RZ, P0, R5, R16, RZ ;  /* 0x0000001005ff7210 */ /* 0x000fe20007f1e0ff */
[----:B------:R-:W-:-:S04]  /*5630*/  IMAD.MOV.U32 R18, RZ, RZ, R17 ;  /* 0x000000ffff127224 */ /* 0x000fc800078e0011 */
[----:B------:R-:W-:-:S08]  /*5640*/  IMAD.WIDE.U32.X R18, R25, R23, R18, P0 ;  /* 0x0000001719127225 */ /* 0x000fd000000e0412 */
.L_x_108:
[-CC-:B-1234-:R-:W-:Y:S01]  /*5650*/  SHF.R.U64 R24, R18, R6.reuse, R19.reuse ;  /* 0x0000000612187219 */ /* 0x19efe20000001213 */
[----:B------:R-:W1:Y:S01]  /*5660*/  LDC.64 R34, c[0x0][0x640] ;  /* 0x00019000ff227b82 */ /* 0x000e620000000a00 */
[----:B0-----:R-:W-:Y:S01]  /*5670*/  SHF.R.U32.HI R4, RZ, R6, R19 ;  /* 0x00000006ff047219 */ /* 0x001fe20000011613 */
[----:B------:R-:W-:Y:S01]  /*5680*/  IMAD.MOV R29, RZ, RZ, -R29 ;  /* 0x000000ffff1d7224 */ /* 0x000fe200078e0a1d */
[----:B------:R-:W-:Y:S01]  /*5690*/  IADD3 R17, P0, RZ, -R24, RZ ;  /* 0x80000018ff117210 */ /* 0x000fe20007f1e0ff */
[----:B------:R-:W-:Y:S01]  /*56a0*/  ULDC UR6, c[0x0][0x154] ;  /* 0x0000550000067ab9 */ /* 0x000fe20000000800 */
[----:B------:R-:W-:Y:S02]  /*56b0*/  IMAD.MOV.U32 R19, RZ, RZ, 0x1 ;  /* 0x00000001ff137424 */ /* 0x000fe400078e00ff */
[----:B------:R-:W-:Y:S01]  /*56c0*/  IMAD R29, R31, R29, R28 ;  /* 0x0000001d1f1d7224 */ /* 0x000fe200078e021c */
[----:B------:R-:W0:Y:S01]  /*56d0*/  LDC R16, c[0x0][0x618] ;  /* 0x00018600ff107b82 */ /* 0x000e220000000800 */
[----:B------:R-:W-:-:S04]  /*56e0*/  IMAD.X R5, RZ, RZ, ~R4, P0 ;  /* 0x000000ffff057224 */ /* 0x000fc800000e0e04 */
[-C--:B------:R-:W-:Y:S02]  /*56f0*/  IMAD R6, R5, R26.reuse, RZ ;  /* 0x0000001a05067224 */ /* 0x080fe400078e02ff */
[C---:B------:R-:W-:Y:S01]  /*5700*/  IMAD.WIDE.U32 R4, R17.reuse, R26, R2 ;  /* 0x0000001a11047225 */ /* 0x040fe200078e0002 */
[----:B------:R-:W2:Y:S03]  /*5710*/  LDC R18, c[0x0][0x608] ;  /* 0x00018200ff127b82 */ /* 0x000ea60000000800 */
[----:B------:R-:W-:Y:S01]  /*5720*/  IMAD R17, R17, R27, R6 ;  /* 0x0000001b11117224 */ /* 0x000fe200078e0206 */
[----:B------:R-:W-:-:S03]  /*5730*/  I2FP.F32.U32 R6, R30 ;  /* 0x0000001e00067245 */ /* 0x000fc60000201000 */
[----:B------:R-:W-:Y:S01]  /*5740*/  IMAD.IADD R5, R5, 0x1, R17 ;  /* 0x0000000105057824 */ /* 0x000fe200078e0211 */
[----:B------:R-:W3:Y:S01]  /*5750*/  LDC R32, c[0x0][0x658] ;  /* 0x00019600ff207b82 */ /* 0x000ee20000000800 */
[----:B-1----:R-:W-:Y:S01]  /*5760*/  ISETP.NE.U32.AND P0, PT, R34, RZ, PT ;  /* 0x000000ff2200720c */ /* 0x002fe20003f05070 */
[----:B------:R-:W-:-:S03]  /*5770*/  IMAD.MOV.U32 R17, RZ, RZ, -0x1 ;  /* 0xffffffffff117424 */ /* 0x000fc600078e00ff */
[----:B------:R-:W-:-:S03]  /*5780*/  ISETP.NE.AND.EX P0, PT, R35, RZ, PT, P0 ;  /* 0x000000ff2300720c */ /* 0x000fc60003f05300 */
[----:B------:R-:W1:Y:S01]  /*5790*/  LDC R27, c[0x0][0x148] ;  /* 0x00005200ff1b7b82 */ /* 0x000e620000000800 */
[-CC-:B0-----:R-:W-:Y:S02]  /*57a0*/  SHF.R.U64 R22, R4, R16.reuse, R5.reuse ;  /* 0x0000001004167219 */ /* 0x181fe40000001205 */
[----:B------:R-:W-:Y:S01]  /*57b0*/  SHF.R.U32.HI R5, RZ, R16, R5 ;  /* 0x00000010ff057219 */ /* 0x000fe20000011605 */
[----:B------:R-:W-:-:S04]  /*57c0*/  FMUL R16, R6, UR6 ;  /* 0x0000000606107c20 */ /* 0x000fc80008400000 */
[----:B------:R-:W0:Y:S01]  /*57d0*/  LDC R28, c[0x0][0x600] ;  /* 0x00018000ff1c7b82 */ /* 0x000e220000000800 */
[----:B------:R4:W0:Y:S01]  /*57e0*/  F2I.U32.TRUNC.NTZ R25, R16 ;  /* 0x0000001000197305 */ /* 0x000822000020f000 */
[-CC-:B--2---:R-:W-:Y:S02]  /*57f0*/  SHF.R.U64 R6, R22, R18.reuse, R5.reuse ;  /* 0x0000001216067219 */ /* 0x184fe40000001205 */
[----:B------:R-:W-:-:S04]  /*5800*/  SHF.R.U32.HI R5, RZ, R18, R5 ;  /* 0x00000012ff057219 */ /* 0x000fc80000011605 */
[----:B------:R-:W2:Y:S01]  /*5810*/  LDC R33, c[0x0][0x648] ;  /* 0x00019200ff217b82 */ /* 0x000ea20000000800 */
[-CC-:B---3--:R-:W-:Y:S02]  /*5820*/  SHF.R.U64 R26, R6, R32.reuse, R5.reuse ;  /* 0x00000020061a7219 */ /* 0x188fe40000001205 */
[-C--:B------:R-:W-:Y:S02]  /*5830*/  SHF.L.U32 R17, R17, R32.reuse, RZ ;  /* 0x0000002011117219 */ /* 0x080fe400000006ff */
[-C--:B------:R-:W-:Y:S01]  /*5840*/  SHF.R.U32.HI R5, RZ, R32.reuse, R5 ;  /* 0x00000020ff057219 */ /* 0x080fe20000011605 */
[----:B------:R-:W-:Y:S01]  /*5850*/  IMAD.MOV.U32 R4, RZ, RZ, R26 ;  /* 0x000000ffff047224 */ /* 0x000fe200078e001a */
[----:B------:R-:W-:Y:S01]  /*5860*/  SHF.L.U32 R32, R19, R32, RZ ;  /* 0x0000002013207219 */ /* 0x000fe200000006ff */
[----:B------:R-:W3:Y:S01]  /*5870*/  LDC R36, c[0x0][0x638] ;  /* 0x00018e00ff247b82 */ /* 0x000ee20000000800 */
[----:B------:R-:W-:-:S07]  /*5880*/  LOP3.LUT R31, RZ, R17, RZ, 0x33, !PT ;  /* 0x00000011ff1f7212 */ /* 0x000fce00078e33ff */
[----:B------:R-:W0:Y:S01]  /*5890*/  LDC R37, c[0x0][0x610] ;  /* 0x00018400ff257b82 */ /* 0x000e220000000800 */
[----:B----4-:R-:W-:Y:S05]  /*58a0*/  @!P0 BRA `(.L_x_109) ;  /* 0x0000000000288947 */ /* 0x010fea0003800000 */
[----:B------:R-:W4:Y:S02]  /*58b0*/  LDC R19, c[0x0][0x64c] ;  /* 0x00019300ff137b82 */ /* 0x000f240000000800 */
[----:B----4-:R-:W-:-:S05]  /*58c0*/  IADD3 R19, P0, R26, R19, RZ ;  /* 0x000000131a137210 */ /* 0x010fca0007f1e0ff */
        /* <DEDUP_REMOVED lines=8> */
.L_x_109:
[----:B--2---:R-:W-:Y:S01]  /*5950*/  SHF.R.U64 R4, R4, R33, R5 ;  /* 0x0000002104047219 */ /* 0x004fe20000001205 */
[----:B0-----:R-:W-:Y:S01]  /*5960*/  VIADD R19, R28, 0xffffffff ;  /* 0xffffffff1c137836 */ /* 0x001fe20000000000 */
[----:B------:R-:W-:Y:S01]  /*5970*/  LOP3.LUT R17, R6, R31, RZ, 0xc0, !PT ;  /* 0x0000001f06117212 */ /* 0x000fe200078ec0ff */
[----:B------:R-:W-:Y:S02]  /*5980*/  IMAD.MOV R25, RZ, RZ, -R25 ;  /* 0x000000ffff197224 */ /* 0x000fe400078e0a19 */
[----:B------:R-:W-:Y:S02]  /*5990*/  IMAD.MOV R5, RZ, RZ, -R4 ;  /* 0x000000ffff057224 */ /* 0x000fe400078e0a04 */
[----:B------:R-:W-:Y:S01]  /*59a0*/  IMAD R6, R32, R4, R17 ;  /* 0x0000000420067224 */ /* 0x000fe200078e0211 */
[----:B------:R-:W-:Y:S01]  /*59b0*/  LOP3.LUT R17, R22, R19, RZ, 0xc0, !PT ;  /* 0x0000001316117212 */ /* 0x000fe200078ec0ff */
[----:B-1----:R-:W-:Y:S02]  /*59c0*/  @P4 IMAD R29, R27, R25, R30 ;  /* 0x000000191b1d4224 */ /* 0x002fe400078e021e */
[----:B---3--:R-:W-:-:S02]  /*59d0*/  IMAD R4, R5, R36, R26 ;  /* 0x0000002405047224 */ /* 0x008fc400078e021a */
[----:B------:R-:W-:Y:S02]  /*59e0*/  IMAD R6, R6, R37, R29 ;  /* 0x0000002506067224 */ /* 0x000fe400078e021d */
[----:B------:R-:W-:Y:S02]  /*59f0*/  IMAD R5, R4, R28, R17 ;  /* 0x0000001c04057224 */ /* 0x000fe400078e0211 */
[----:B------:R-:W-:-:S03]  /*5a00*/  IMAD.MOV.U32 R16, RZ, RZ, 0x1 ;  /* 0x00000001ff107424 */ /* 0x000fc600078e00ff */
[----:B------:R-:W-:Y:S02]  /*5a10*/  SEL R4, R5, R6, !P4 ;  /* 0x0000000605047207 */ /* 0x000fe40006000000 */
[----:B------:R-:W-:Y:S01]  /*5a20*/  SEL R6, R6, R5, !P4 ;  /* 0x0000000506067207 */ /* 0x000fe20006000000 */
[----:B------:R-:W-:-:S07]  /*5a30*/  IMAD.MOV.U32 R5, RZ, RZ, R24 ;  /* 0x000000ffff057224 */ /* 0x000fce00078e0018 */
.L_x_107:
[----:B------:R-:W-:Y:S02]  /*5a40*/  LOP3.LUT P0, RZ, R16, 0xff, RZ, 0xc0, !PT ;  /* 0x000000ff10ff7812 */ /* 0x000fe4000780c0ff */
[----:B------:R-:W-:-:S11]  /*5a50*/  LOP3.LUT R87, R87, 0x1, RZ, 0x3c, !PT ;  /* 0x0000000157577812 */ /* 0x000fd600078e3cff */
[----:B------:R-:W-:Y:S05]  /*5a60*/  @P0 BRA `(.L_x_110) ;  /* 0xffffffbc00d80947 */ /* 0x000fea000383ffff */
[----:B------:R-:W-:Y:S05]  /*5a70*/  EXIT ;  /* 0x000000000000794d */ /* 0x000fea0003800000 */
.L_x_18:
[----:B------:R-:W-:-:S08]  /*5a80*/  ISETP.NE.AND P0, PT, R18, RZ, PT ;  /* 0x000000ff1200720c */ /* 0x000fd00003f05270 */
[----:B--23-5:R-:W0:-:S00]  /*5a90*/  USETMAXREG.DEALLOC.CTAPOOL 0x28 ;  /* 0x00000028000079c8 */ /* 0x02ce0000080e0500 */
[----:B------:R-:W-:Y:S05]  /*5aa0*/  @P0 EXIT ;  /* 0x000000000000094d */ /* 0x000fea0003800000 */
[----:B0-----:R-:W-:Y:S01]  /*5ab0*/  LOP3.LUT P0, RZ, R20, 0xff, RZ, 0xc0, !PT ;  /* 0x000000ff14ff7812 */ /* 0x001fe2000780c0ff */
[----:B------:R-:W-:Y:S02]  /*5ac0*/  IMAD.MOV.U32 R13, RZ, RZ, 0x1 ;  /* 0x00000001ff0d7424 */ /* 0x000fe400078e00ff */
[----:B------:R-:W-:-:S10]  /*5ad0*/  IMAD.MOV.U32 R12, RZ, RZ, RZ ;  /* 0x000000ffff0c7224 */ /* 0x000fd400078e00ff */
[----:B------:R-:W-:Y:S05]  /*5ae0*/  @!P0 BRA `(.L_x_111) ;  /* 0x0000000c005c8947 */ /* 0x000fea0003800000 */
[----:B------:R-:W0:Y:S01]  /*5af0*/  S2UR UR9, SR_CgaCtaId ;  /* 0x00000000000979c3 */ /* 0x000e220000008800 */
[----:B------:R-:W-:Y:S01]  /*5b00*/  UMOV UR11, 0x1 ;  /* 0x00000001000b7882 */ /* 0x000fe20000000000 */
[----:B------:R-:W-:Y:S01]  /*5b10*/  LOP3.LUT P0, RZ, R11, 0x1f, RZ, 0xc0, !PT ;  /* 0x0000001f0bff7812 */ /* 0x000fe2000780c0ff */
[----:B------:R-:W-:Y:S01]  /*5b20*/  ULDC UR5, c[0x0][0x658] ;  /* 0x0001960000057ab9 */ /* 0x000fe20000000800 */
[----:B------:R-:W-:Y:S01]  /*5b30*/  UMOV UR7, 0xffffffff ;  /* 0xffffffff00077882 */ /* 0x000fe20000000000 */
[----:B------:R-:W-:Y:S01]  /*5b40*/  BSSY B0, `(.L_x_111) ;  /* 0x00000d1000007945 */ /* 0x000fe20003800000 */
[----:B------:R-:W-:Y:S01]  /*5b50*/  USHF.L.U32 UR7, UR7, UR5, URZ ;  /* 0x0000000507077299 */ /* 0x000fe2000800063f */
[C---:B------:R-:W-:Y:S01]  /*5b60*/  ISETP.NE.AND P2, PT, R10.reuse, RZ, PT ;  /* 0x000000ff0a00720c */ /* 0x040fe20003f45270 */
[----:B------:R-:W-:Y:S01]  /*5b70*/  IMAD.MOV.U32 R15, RZ, RZ, 0x1 ;  /* 0x00000001ff0f7424 */ /* 0x000fe200078e00ff */
[----:B------:R-:W-:Y:S01]  /*5b80*/  ISETP.NE.OR P0, PT, R10, RZ, !P0 ;  /* 0x000000ff0a00720c */ /* 0x000fe20004705670 */
[----:B------:R-:W-:Y:S01]  /*5b90*/  IMAD.MOV.U32 R13, RZ, RZ, 0x1 ;  /* 0x00000001ff0d7424 */ /* 0x000fe200078e00ff */
[----:B------:R-:W-:Y:S01]  /*5ba0*/  LOP3.LUT R14, R7, 0x2, RZ, 0xfc, !PT ;  /* 0x00000002070e7812 */ /* 0x000fe200078efcff */
[----:B------:R-:W-:Y:S01]  /*5bb0*/  IMAD.MOV.U32 R12, RZ, RZ, RZ ;  /* 0x000000ffff0c7224 */ /* 0x000fe200078e00ff */
[----:B------:R-:W-:Y:S01]  /*5bc0*/  ULDC UR4, c[0x0][0x600] ;  /* 0x0001800000047ab9 */ /* 0x000fe20000000800 */
[----:B------:R-:W-:Y:S01]  /*5bd0*/  UMOV UR18, 0x55 ;  /* 0x0000005500127882 */ /* 0x000fe20000000000 */
[----:B------:R-:W-:-:S02]  /*5be0*/  UIADD3 UR25, UR13, 0x1, URZ ;  /* 0x000000010d197890 */ /* 0x000fc4000fffe03f */
[----:B------:R-:W-:Y:S02]  /*5bf0*/  UIADD3 UR4, UR4, -0x1, URZ ;  /* 0xffffffff04047890 */ /* 0x000fe4000fffe03f */
[----:B------:R-:W-:Y:S02]  /*5c00*/  USHF.L.U32 UR5, UR11, UR5, URZ ;  /* 0x000000050b057299 */ /* 0x000fe4000800063f */
[----:B------:R-:W-:Y:S01]  /*5c10*/  ULOP3.LUT UR7, URZ, UR7, URZ, 0x33, !UPT ;  /* 0x000000073f077292 */ /* 0x000fe2000f8e333f */
[----:B------:R-:W-:Y:S01]  /*5c20*/  ULDC.64 UR26, c[0x0][0x198] ;  /* 0x00006600001a7ab9 */ /* 0x000fe20000000a00 */
[----:B0-----:R-:W-:Y:S02]  /*5c30*/  ULOP3.LUT UR8, UR9, 0x1, URZ, 0xc0, !UPT ;  /* 0x0000000109087892 */ /* 0x001fe4000f8ec03f */
[----:B------:R-:W-:Y:S02]  /*5c40*/  USHF.R.U32.HI UR28, URZ, 0x1, UR9 ;  /* 0x000000013f1c7899 */ /* 0x000fe40008011609 */
[----:B------:R-:W-:-:S02]  /*5c50*/  USHF.L.U32 UR6, UR9, 0x5, URZ ;  /* 0x0000000509067899 */ /* 0x000fc4000800063f */
[----:B------:R-:W-:Y:S02]  /*5c60*/  USHF.L.U32 UR29, UR9, 0xb, URZ ;  /* 0x0000000b091d7899 */ /* 0x000fe4000800063f */
[----:B------:R-:W-:Y:S02]  /*5c70*/  ULOP3.LUT UR9, UR9, 0xfffffffe, URZ, 0xc0, !UPT ;  /* 0xfffffffe09097892 */ /* 0x000fe4000f8ec03f */
[----:B------:R-:W-:Y:S02]  /*5c80*/  UISETP.GT.U32.AND UP0, UPT, UR8, 0xffff, UPT ;  /* 0x0000ffff0800788c */ /* 0x000fe4000bf04070 */
[----:B------:R-:W-:Y:S02]  /*5c90*/  USHF.L.U32 UR10, UR11, UR9, URZ ;  /* 0x000000090b0a7299 */ /* 0x000fe4000800063f */
[----:B------:R-:W-:Y:S02]  /*5ca0*/  ULOP3.LUT UR9, UR9, 0x1, URZ, 0xfc, !UPT ;  /* 0x0000000109097892 */ /* 0x000fe4000f8efc3f */
[----:B------:R-:W-:-:S02]  /*5cb0*/  USEL UR8, UR8, 0xffff, !UP0 ;  /* 0x0000ffff08087887 */ /* 0x000fc4000c000000 */
[----:B------:R-:W-:Y:S02]  /*5cc0*/  USHF.L.U32 UR9, UR11, UR9, URZ ;  /* 0x000000090b097299 */ /* 0x000fe4000800063f */
[----:B------:R-:W-:Y:S02]  /*5cd0*/  ULOP3.LUT UR8, UR8, 0xffff, URZ, 0xc0, !UPT ;  /* 0x0000ffff08087892 */ /* 0x000fe4000f8ec03f */
[----:B------:R-:W-:Y:S02]  /*5ce0*/  ULOP3.LUT UR6, UR6, 0x20, URZ, 0xc0, !UPT ;  /* 0x0000002006067892 */ /* 0x000fe4000f8ec03f */
[----:B------:R-:W-:Y:S02]  /*5cf0*/  ULOP3.LUT UR19, UR10, UR9, URZ, 0xfc, !UPT ;  /* 0x000000090a137292 */ /* 0x000fe4000f8efc3f */
[----:B------:R-:W-:-:S12]  /*5d00*/  USHF.L.U32 UR18, UR18, UR8, URZ ;  /* 0x0000000812127299 */ /* 0x000fd8000800063f */
.L_x_123:
[----:B------:R-:W-:-:S03]  /*5d10*/  UMOV UR8, 0xffffffff ;  /* 0xffffffff00087882 */ /* 0x000fc60000000000 */
[----:B------:R-:W-:Y:S05]  /*5d20*/  BRA.DIV UR8, `(.L_x_112) ;  /* 0x0000001e084c7947 */ /* 0x000fea000b800000 */
[----:B------:R-:W-:-:S13]  /*5d30*/  ELECT P1, URZ, PT ;  /* 0x00000000003f782f */ /* 0x000fda0003820000 */
.L_x_160:
[----:B------:R-:W0:Y:S01]  /*5d40*/  LDC R10, c[0x0][0x28c] ;  /* 0x0000a300ff0a7b82 */ /* 0x000e220000000800 */
[----:B------:R-:W-:Y:S01]  /*5d50*/  BSSY B1, `(.L_x_113) ;  /* 0x000003c000017945 */ /* 0x000fe20003800000 */
[----:B0-----:R-:W-:-:S13]  /*5d60*/  ISETP.LT.OR P1, PT, R10, 0x1, !P1 ;  /* 0x000000010a00780c */ /* 0x001fda0004f21670 */
[----:B------:R-:W-:Y:S05]  /*5d70*/  @P1 BRA `(.L_x_114) ;  /* 0x0000000000e41947 */ /* 0x000fea0003800000 */
[----:B------:R-:W-:Y:S01]  /*5d80*/  LEA R10, R6, UR28, 0x2 ;  /* 0x0000001c060a7c11 */ /* 0x000fe2000f8e10ff */
[----:B------:R-:W-:Y:S01]  /*5d90*/  IMAD.MOV.U32 R18, RZ, RZ, RZ ;  /* 0x000000ffff127224 */ /* 0x000fe200078e00ff */
[----:B------:R-:W-:Y:S01]  /*5da0*/  LEA R16, R4, UR6, 0x6 ;  /* 0x0000000604107c11 */ /* 0x000fe2000f8e30ff */
[----:B------:R-:W-:Y:S02]  /*5db0*/  IMAD.U32 R20, RZ, RZ, UR25 ;  /* 0x00000019ff147e24 */ /* 0x000fe4000f8e00ff */
[----:B------:R-:W-:Y:S02]  /*5dc0*/  IMAD.MOV.U32 R4, RZ, RZ, R13 ;  /* 0x000000ffff047224 */ /* 0x000fe400078e000d */
[----:B------:R-:W-:Y:S02]  /*5dd0*/  IMAD.MOV.U32 R6, RZ, RZ, R12 ;  /* 0x000000ffff067224 */ /* 0x000fe400078e000c */
[----:B------:R-:W-:-:S07]  /*5de0*/  IMAD.SHL.U32 R17, R10, 0x10, RZ ;  /* 0x000000100a117824 */ /* 0x000fce00078e00ff */
.L_x_118:
[----:B------:R-:W0:Y:S01]  /*5df0*/  S2R R11, SR_CgaCtaId ;  /* 0x00000000000b7919 */ /* 0x000e220000008800 */
[----:B------:R-:W-:-:S04]  /*5e00*/  MOV R10, 0x400 ;  /* 0x00000400000a7802 */ /* 0x000fc80000000f00 */
[----:B0-----:R-:W-:Y:S02]  /*5e10*/  LEA R21, R11, R10, 0x18 ;  /* 0x0000000a0b157211 */ /* 0x001fe400078ec0ff */
[----:B------:R-:W-:Y:S01]  /*5e20*/  SHF.L.U32 R10, R4, 0x1f, RZ ;  /* 0x0000001f040a7819 */ /* 0x000fe200000006ff */
[----:B------:R-:W0:Y:S02]  /*5e30*/  @!P2 LDC R11, c[0x0][0x500] ;  /* 0x00014000ff0bab82 */ /* 0x000e240000000800 */
[----:B------:R-:W-:-:S04]  /*5e40*/  IMAD R19, R6, 0x8, R21 ;  /* 0x0000000806137824 */ /* 0x000fc800078e0215 */
[----:B------:R-:W1:Y:S02]  /*5e50*/  SYNCS.PHASECHK.TRANS64.TRYWAIT P1, [R19+URZ+0xe0], R10 ;  /* 0x0000e00a130075a7 */ /* 0x000e64000802017f */
[----:B-1----:R-:W-:Y:S05]  /*5e60*/  @!P1 BRA `(.L_x_115) ;  /* 0x0000001c001c9947 */ /* 0x002fea0003800000 */
.L_x_161:
[----:B-1----:R-:W-:Y:S01]  /*5e70*/  PRMT R10, R14, 0x9910, RZ ;  /* 0x000099100e0a7816 */ /* 0x002fe200000000ff */
[----:B0-----:R0:W-:Y:S03]  /*5e80*/  @!P2 SYNCS.ARRIVE.TRANS64 RZ, [R19+URZ], R11 ;  /* 0x0000000b13ffa9a7 */ /* 0x0011e6000800003f */
[----:B------:R-:W-:-:S13]  /*5e90*/  ISETP.NE.AND P1, PT, R10, 0x2, PT ;  /* 0x000000020a00780c */ /* 0x000fda0003f25270 */
[----:B0-----:R-:W-:Y:S05]  /*5ea0*/  @P1 BRA `(.L_x_116) ;  /* 0x0000000000041947 */ /* 0x001fea0003800000 */
[----:B------:R-:W-:Y:S01]  /*5eb0*/  BPT.TRAP 0x1 ;  /* 0x000000040000795c */ /* 0x000fe20000300000 */
.L_x_116:
[----:B------:R-:W-:Y:S05]  /*5ec0*/  @P0 BRA `(.L_x_117) ;  /* 0x0000000000040947 */ /* 0x000fea0003800000 */
[----:B------:R-:W-:Y:S01]  /*5ed0*/  BPT.TRAP 0x1 ;  /* 0x000000040000795c */ /* 0x000fe20000300000 */
.L_x_117:
[----:B------:R-:W-:Y:S01]  /*5ee0*/  R2UR UR8, R6 ;  /* 0x00000000060872ca */ /* 0x000fe200000e0000 */
[----:B------:R-:W-:Y:S01]  /*5ef0*/  VIADD R20, R20, 0xffffffff ;  /* 0xffffffff14147836 */ /* 0x000fe20000000000 */
[----:B------:R-:W-:Y:S01]  /*5f00*/  R2UR UR22, R21 ;  /* 0x00000000151672ca */ /* 0x000fe200000e0000 */
[----:B------:R-:W-:Y:S01]  /*5f10*/  UIADD3 UR14, UP0, UR26, 0xf0, URZ ;  /* 0x000000f01a0e7890 */ /* 0x000fe2000ff1e03f */
[----:B------:R-:W-:Y:S01]  /*5f20*/  R2UR UR23, R17 ;  /* 0x00000000111772ca */ /* 0x000fe200000e0000 */
[----:B------:R-:W-:Y:S01]  /*5f30*/  UIADD3 UR32, UP1, UR26, 0x1f0, URZ ;  /* 0x000001f01a207890 */ /* 0x000fe2000ff3e03f */
[----:B------:R-:W-:Y:S01]  /*5f40*/  R2UR UR9, R19 ;  /* 0x00000000130972ca */ /* 0x000fe200000e0000 */
[----:B------:R-:W-:Y:S01]  /*5f50*/  UIADD3.X UR15, URZ, UR27, URZ, UP0, !UPT ;  /* 0x0000001b3f0f7290 */ /* 0x000fe200087fe43f */
[----:B------:R-:W-:Y:S01]  /*5f60*/  R2UR UR10, R18 ;  /* 0x00000000120a72ca */ /* 0x000fe200000e0000 */
[----:B------:R-:W-:Y:S01]  /*5f70*/  UPRMT UR20, URZ, 0x5410, UR18 ;  /* 0x000054103f147896 */ /* 0x000fe20008000012 */
[----:B------:R-:W-:Y:S01]  /*5f80*/  R2UR UR12, R5 ;  /* 0x00000000050c72ca */ /* 0x000fe200000e0000 */
[----:B------:R-:W-:Y:S01]  /*5f90*/  VIADD R6, R6, 0x1 ;  /* 0x0000000106067836 */ /* 0x000fe20000000000 */
[----:B------:R-:W-:Y:S01]  /*5fa0*/  R2UR UR24, R16 ;  /* 0x00000000101872ca */ /* 0x000fe200000e0000 */
[----:B------:R-:W-:Y:S01]  /*5fb0*/  USHF.L.U32 UR8, UR8, 0xc, URZ ;  /* 0x0000000c08087899 */ /* 0x000fe2000800063f */
[----:B------:R-:W-:Y:S01]  /*5fc0*/  ISETP.GT.AND P3, PT, R20, 0x1, PT ;  /* 0x000000011400780c */ /* 0x000fe20003f64270 */
[----:B------:R-:W-:Y:S01]  /*5fd0*/  UPRMT UR30, URZ, 0x5410, UR19 ;  /* 0x000054103f1e7896 */ /* 0x000fe20008000013 */
[----:B------:R-:W-:Y:S01]  /*5fe0*/  ISETP.NE.AND P1, PT, R6, 0x1c, PT ;  /* 0x0000001c0600780c */ /* 0x000fe20003f25270 */
[----:B------:R-:W-:Y:S01]  /*5ff0*/  ULEA UR11, UR28, UR8, 0xa ;  /* 0x000000081c0b7291 */ /* 0x000fe2000f8e503f */
[----:B------:R-:W-:Y:S01]  /*6000*/  VIADD R18, R18, 0x40 ;  /* 0x0000004012127836 */ /* 0x000fe20000000000 */
[----:B------:R-:W-:Y:S01]  /*6010*/  ULOP3.LUT UR8, UR8, 0x800, UR29, 0xf8, !UPT ;  /* 0x0000080008087892 */ /* 0x000fe2000f8ef81d */
[----:B------:R-:W-:Y:S01]  /*6020*/  SEL R11, RZ, 0x1, P1 ;  /* 0x00000001ff0b7807 */ /* 0x000fe20000800000 */
[----:B------:R-:W-:Y:S01]  /*6030*/  UIADD3 UR21, UR22, 0x300, UR11 ;  /* 0x0000030016157890 */ /* 0x000fe2000fffe00b */
[----:B------:R-:W-:Y:S01]  /*6040*/  SEL R6, R6, RZ, P1 ;  /* 0x000000ff06067207 */ /* 0x000fe20000800000 */
[----:B------:R-:W-:Y:S01]  /*6050*/  UIADD3 UR22, UR22, 0x1c300, UR8 ;  /* 0x0001c30016167890 */ /* 0x000fe2000fffe008 */
[----:B------:R-:W-:Y:S01]  /*6060*/  LOP3.LUT R4, R4, R11, RZ, 0x3c, !PT ;  /* 0x0000000b04047212 */ /* 0x000fe200078e3cff */
[----:B------:R-:W-:Y:S01]  /*6070*/  UIADD3.X UR33, URZ, UR27, URZ, UP1, !UPT ;  /* 0x0000001b3f217290 */ /* 0x000fe20008ffe43f */
[----:B------:R-:W-:Y:S01]  /*6080*/  UMOV UR16, 0x0 ;  /* 0x0000000000107882 */ /* 0x000fe20000000000 */
[----:B------:R-:W-:Y:S01]  /*6090*/  UMOV UR17, 0x10000000 ;  /* 0x1000000000117882 */ /* 0x000fe20000000000 */
[----:B------:R-:W-:Y:S01]  /*60a0*/  UMOV UR11, UR23 ;  /* 0x00000017000b7c82 */ /* 0x000fe20008000000 */
[----:B------:R-:W-:-:S02]  /*60b0*/  UMOV UR8, UR21 ;  /* 0x0000001500087c82 */ /* 0x000fc40008000000 */
[----:B------:R0:W-:Y:S02]  /*60c0*/  UTMALDG.3D.MULTICAST [UR8], [UR14], UR20, desc[UR16] ;  /* 0x000010080e0073b4 */ /* 0x0001e40008011814 */
[----:B0-----:R-:W-:Y:S01]  /*60d0*/  UMOV UR8, UR22 ;  /* 0x0000001600087c82 */ /* 0x001fe20008000000 */
[----:B------:R-:W-:Y:S02]  /*60e0*/  UMOV UR11, UR24 ;  /* 0x00000018000b7c82 */ /* 0x000fe40008000000 */
[----:B------:R0:W-:Y:S02]  /*60f0*/  UTMALDG.3D.MULTICAST [UR8], [UR32], UR30, desc[UR16] ;  /* 0x00001008200073b4 */ /* 0x0001e4000801181e */
[----:B0-----:R-:W-:Y:S05]  /*6100*/  @P3 BRA `(.L_x_118) ;  /* 0xfffffffc00383947 */ /* 0x001fea000383ffff */
.L_x_114:
[----:B------:R-:W-:Y:S05]  /*6110*/  BSYNC B1 ;  /* 0x0000000000017941 */ /* 0x000fea0003800000 */
.L_x_113:
[----:B------:R-:W-:Y:S01]  /*6120*/  LOP3.LUT P5, RZ, R15, 0xff, RZ, 0xc0, !PT ;  /* 0x000000ff0fff7812 */ /* 0x000fe200078ac0ff */
[----:B------:R-:W-:Y:S01]  /*6130*/  VIADD R11, R12, UR13 ;  /* 0x0000000d0c0b7c36 */ /* 0x000fe20008000000 */
[----:B------:R-:W-:Y:S01]  /*6140*/  ULDC.64 UR8, c[0x0][0x650] ;  /* 0x0001940000087ab9 */ /* 0x000fe20000000a00 */
[----:B------:R-:W-:Y:S01]  /*6150*/  IMAD.U32 R6, RZ, RZ, UR13 ;  /* 0x0000000dff067e24 */ /* 0x000fe2000f8e00ff */
[----:B------:R-:W-:Y:S01]  /*6160*/  UISETP.GE.U32.AND UP0, UPT, UR13, 0x1c, UPT ;  /* 0x0000001c0d00788c */ /* 0x000fe2000bf06070 */
[----:B------:R-:W-:Y:S01]  /*6170*/  BSSY B1, `(.L_x_119) ;  /* 0x000006b000017945 */ /* 0x000fe20003800000 */
[----:B------:R-:W-:Y:S02]  /*6180*/  ISETP.GT.U32.AND P1, PT, R11, 0x1b, PT ;  /* 0x0000001b0b00780c */ /* 0x000fe40003f24070 */
[----:B------:R-:W-:Y:S02]  /*6190*/  PRMT R10, RZ, 0x7610, R10 ;  /* 0x00007610ff0a7816 */ /* 0x000fe4000000000a */
[----:B------:R-:W-:-:S02]  /*61a0*/  ISETP.LT.U32.AND P1, PT, R6, 0x1c, P1 ;  /* 0x0000001c0600780c */ /* 0x000fc40000f21070 */
[----:B------:R-:W-:Y:S01]  /*61b0*/  PLOP3.LUT P3, PT, PT, PT, UP0, 0x80, 0x0 ;  /* 0x000000000000781c */ /* 0x000fe20003f6f008 */
[----:B------:R-:W0:Y:S01]  /*61c0*/  @P5 S2R R5, SR_CgaCtaId ;  /* 0x0000000000055919 */ /* 0x000e220000008800 */
[----:B------:R-:W-:Y:S02]  /*61d0*/  @P5 MOV R4, 0x400 ;  /* 0x0000040000045802 */ /* 0x000fe40000000f00 */
[----:B------:R-:W-:Y:S02]  /*61e0*/  SEL R6, RZ, 0x1, !P1 ;  /* 0x00000001ff067807 */ /* 0x000fe40004800000 */
[----:B------:R-:W-:Y:S02]  /*61f0*/  PRMT R15, RZ, 0x7610, R15 ;  /* 0x00007610ff0f7816 */ /* 0x000fe4000000000f */
[----:B------:R-:W-:Y:S01]  /*6200*/  LOP3.LUT R13, R13, R6, RZ, 0x3c, !PT ;  /* 0x000000060d0d7212 */ /* 0x000fe200078e3cff */
[----:B------:R-:W-:Y:S01]  /*6210*/  IMAD.MOV.U32 R6, RZ, RZ, -0x1 ;  /* 0xffffffffff067424 */ /* 0x000fe200078e00ff */
[----:B0-----:R-:W-:-:S04]  /*6220*/  @P5 LEA R4, R5, R4, 0x18 ;  /* 0x0000000405045211 */ /* 0x001fc800078ec0ff */
[----:B------:R0:W-:Y:S01]  /*6230*/  @P5 SYNCS.ARRIVE.TRANS64.A1T0 RZ, [R4+URZ+0x1f8], RZ ;  /* 0x0001f8ff04ff59a7 */ /* 0x0001e2000810003f */
[----:B------:R-:W-:-:S04]  /*6240*/  IADD3 R2, P5, R2, R8, RZ ;  /* 0x0000000802027210 */ /* 0x000fc80007fbe0ff */
[----:B------:R-:W-:Y:S01]  /*6250*/  ISETP.GE.U32.AND P1, PT, R2, UR8, PT ;  /* 0x0000000802007c0c */ /* 0x000fe2000bf26070 */
[----:B------:R-:W-:Y:S01]  /*6260*/  IMAD.X R3, R3, 0x1, R0, P5 ;  /* 0x0000000103037824 */ /* 0x000fe200028e0600 */
[----:B0-----:R-:W-:-:S04]  /*6270*/  SHF.R.U32.HI R4, RZ, 0x2, R11 ;  /* 0x00000002ff047819 */ /* 0x001fc8000001160b */
[----:B------:R-:W-:Y:S01]  /*6280*/  ISETP.GE.U32.AND.EX P1, PT, R3, UR9, PT, P1 ;  /* 0x0000000903007c0c */ /* 0x000fe2000bf26110 */
[----:B------:R-:W-:-:S04]  /*6290*/  IMAD.WIDE.U32 R4, R4, 0x24924925, RZ ;  /* 0x2492492504047825 */ /* 0x000fc800078e00ff */
[----:B------:R-:W-:Y:S01]  /*62a0*/  IMAD R12, R5, -0x1c, R11 ;  /* 0xffffffe4050c7824 */ /* 0x000fe200078e020b */
[----:B------:R-:W-:Y:S01]  /*62b0*/  @P3 LOP3.LUT R13, R13, 0x1, R5, 0x78, !PT ;  /* 0x000000010d0d3812 */ /* 0x000fe200078e7805 */
[----:B------:R-:W-:Y:S02]  /*62c0*/  IMAD.MOV.U32 R4, RZ, RZ, -0x1 ;  /* 0xffffffffff047424 */ /* 0x000fe400078e00ff */
[----:B------:R-:W-:-:S04]  /*62d0*/  IMAD.MOV.U32 R5, RZ, RZ, -0x1 ;  /* 0xffffffffff057424 */ /* 0x000fc800078e00ff */
[----:B------:R-:W-:Y:S05]  /*62e0*/  @P1 BRA `(.L_x_120) ;  /* 0x00000004004c1947 */ /* 0x000fea0003800000 */
[----:B------:R-:W0:Y:S01]  /*62f0*/  S2R R17, SR_CTAID.X ;  /* 0x0000000000117919 */ /* 0x000e220000002500 */
[----:B------:R-:W-:Y:S01]  /*6300*/  ULDC.64 UR8, c[0x0][0x628] ;  /* 0x00018a0000087ab9 */ /* 0x000fe20000000a00 */
[----:B------:R-:W1:Y:S01]  /*6310*/  LDC R18, c[0x0][0x144] ;  /* 0x00005100ff127b82 */ /* 0x000e620000000800 */
[----:B------:R-:W-:Y:S01]  /*6320*/  ISETP.NE.U32.AND P1, PT, RZ, UR8, PT ;  /* 0x00000008ff007c0c */ /* 0x000fe2000bf25070 */
[----:B------:R-:W2:Y:S01]  /*6330*/  S2R R6, SR_CTAID.Y ;  /* 0x0000000000067919 */ /* 0x000ea20000002600 */
[----:B------:R-:W-:Y:S01]  /*6340*/  ULDC UR10, c[0x0][0x150] ;  /* 0x00005400000a7ab9 */ /* 0x000fe20000000800 */
[----:B------:R-:W-:Y:S01]  /*6350*/  ULDC UR11, c[0x0][0x630] ;  /* 0x00018c00000b7ab9 */ /* 0x000fe20000000800 */
[----:B------:R-:W-:Y:S01]  /*6360*/  ISETP.NE.AND.EX P1, PT, RZ, UR9, PT, P1 ;  /* 0x00000009ff007c0c */ /* 0x000fe2000bf25310 */
[----:B------:R-:W-:Y:S01]  /*6370*/  IMAD.MOV.U32 R4, RZ, RZ, R2 ;  /* 0x000000ffff047224 */ /* 0x000fe200078e0002 */
[----:B0-----:R-:W-:-:S05]  /*6380*/  I2FP.F32.U32 R5, R17 ;  /* 0x0000001100057245 */ /* 0x001fca0000201000 */
[----:B------:R-:W-:Y:S01]  /*6390*/  FMUL R20, R5, UR10 ;  /* 0x0000000a05147c20 */ /* 0x000fe20008400000 */
[----:B------:R-:W-:-:S05]  /*63a0*/  IMAD.MOV.U32 R5, RZ, RZ, R3 ;  /* 0x000000ffff057224 */ /* 0x000fca00078e0003 */
[----:B--2---:R-:W-:Y:S05]  /*63b0*/  @!P1 BRA `(.L_x_121) ;  /* 0x0000000000289947 */ /* 0x004fea0003800000 */
[----:B------:R-:W-:Y:S02]  /*63c0*/  ULDC UR10, c[0x0][0x634] ;  /* 0x00018d00000a7ab9 */ /* 0x000fe40000000800 */
[----:B------:R-:W-:-:S05]  /*63d0*/  IADD3 R5, P1, R2, UR10, RZ ;  /* 0x0000000a02057c10 */ /* 0x000fca000ff3e0ff */
[----:B------:R-:W-:-:S04]  /*63e0*/  IMAD.X R19, RZ, RZ, R3, P1 ;  /* 0x000000ffff137224 */ /* 0x000fc800008e0603 */
[----:B------:R-:W-:-:S04]  /*63f0*/  IMAD.WIDE.U32 R10, R19, UR8, RZ ;  /* 0x00000008130a7c25 */ /* 0x000fc8000f8e00ff */
[----:B------:R-:W-:-:S04]  /*6400*/  IMAD.WIDE.U32 R10, P1, R5, UR9, R10 ;  /* 0x00000009050a7c25 */ /* 0x000fc8000f82000a */
[----:B------:R-:W-:-:S04]  /*6410*/  IMAD.WIDE.U32 R4, R5, UR8, RZ ;  /* 0x0000000805047c25 */ /* 0x000fc8000f8e00ff */
[----:B------:R-:W-:Y:S01]  /*6420*/  IMAD.MOV.U32 R4, RZ, RZ, R11 ;  /* 0x000000ffff047224 */ /* 0x000fe200078e000b */
[----:B------:R-:W-:Y:S01]  /*6430*/  IADD3 RZ, P3, R5, R10, RZ ;  /* 0x0000000a05ff7210 */ /* 0x000fe20007f7e0ff */
[----:B------:R-:W-:-:S04]  /*6440*/  IMAD.X R5, RZ, RZ, RZ, P1 ;  /* 0x000000ffff057224 */ /* 0x000fc800008e06ff */
[----:B------:R-:W-:-:S08]  /*6450*/  IMAD.WIDE.U32.X R4, R19, UR9, R4, P3 ;  /* 0x0000000913047c25 */ /* 0x000fd000098e0404 */
.L_x_121:
[--C-:B------:R-:W-:Y:S01]  /*6460*/  SHF.R.U64 R16, R4, UR11, R5.reuse ;  /* 0x0000000b04107c19 */ /* 0x100fe20008001205 */
[----:B------:R-:W0:Y:S01]  /*6470*/  F2I.U32.TRUNC.NTZ R20, R20 ;  /* 0x0000001400147305 */ /* 0x000e22000020f000 */
[----:B------:R-:W-:Y:S01]  /*6480*/  SHF.R.U32.HI R4, RZ, UR11, R5 ;  /* 0x0000000bff047c19 */ /* 0x000fe20008011605 */
[----:B------:R-:W-:Y:S01]  /*6490*/  ULDC.64 UR8, c[0x0][0x620] ;  /* 0x0001880000087ab9 */ /* 0x000fe20000000a00 */
[----:B------:R-:W-:Y:S01]  /*64a0*/  IADD3 R11, P1, RZ, -R16, RZ ;  /* 0x80000010ff0b7210 */ /* 0x000fe20007f3e0ff */
[----:B------:R-:W-:Y:S01]  /*64b0*/  ULDC.64 UR10, c[0x0][0x640] ;  /* 0x00019000000a7ab9 */ /* 0x000fe20000000a00 */
[----:B------:R-:W2:Y:S03]  /*64c0*/  LDC R21, c[0x0][0x148] ;  /* 0x00005200ff157b82 */ /* 0x000ea60000000800 */
[----:B------:R-:W-:Y:S01]  /*64d0*/  IMAD.X R4, RZ, RZ, ~R4, P1 ;  /* 0x000000ffff047224 */ /* 0x000fe200008e0e04 */
[----:B------:R-:W-:-:S03]  /*64e0*/  ISETP.NE.U32.AND P1, PT, RZ, UR10, PT ;  /* 0x0000000aff007c0c */ /* 0x000fc6000bf25070 */
[----:B------:R-:W-:Y:S01]  /*64f0*/  IMAD R10, R4, UR8, RZ ;  /* 0x00000008040a7c24 */ /* 0x000fe2000f8e02ff */
[----:B------:R-:W-:Y:S01]  /*6500*/  ISETP.NE.AND.EX P1, PT, RZ, UR11, PT, P1 ;  /* 0x0000000bff007c0c */ /* 0x000fe2000bf25310 */
[----:B------:R-:W-:Y:S01]  /*6510*/  IMAD.WIDE.U32 R4, R11, UR8, R2 ;  /* 0x000000080b047c25 */ /* 0x000fe2000f8e0002 */
[----:B------:R-:W-:-:S03]  /*6520*/  ULDC UR8, c[0x0][0x618] ;  /* 0x0001860000087ab9 */ /* 0x000fc60000000800 */
[----:B------:R-:W-:Y:S01]  /*6530*/  IMAD R11, R11, UR9, R10 ;  /* 0x000000090b0b7c24 */ /* 0x000fe2000f8e020a */
[----:B------:R-:W-:Y:S01]  /*6540*/  ULDC UR9, c[0x0][0x154] ;  /* 0x0000550000097ab9 */ /* 0x000fe20000000800 */
[----:B0-----:R-:W-:Y:S02]  /*6550*/  IMAD.MOV R10, RZ, RZ, -R20 ;  /* 0x000000ffff0a7224 */ /* 0x001fe400078e0a14 */
[----:B------:R-:W-:Y:S02]  /*6560*/  IMAD.IADD R5, R5, 0x1, R11 ;  /* 0x0000000105057824 */ /* 0x000fe400078e020b */
[----:B-1----:R-:W-:Y:S01]  /*6570*/  IMAD R17, R18, R10, R17 ;  /* 0x0000000a12117224 */ /* 0x002fe200078e0211 */
[----:B------:R-:W-:Y:S02]  /*6580*/  I2FP.F32.U32 R10, R6 ;  /* 0x00000006000a7245 */ /* 0x000fe40000201000 */
[--C-:B------:R-:W-:Y:S02]  /*6590*/  SHF.R.U64 R18, R4, UR8, R5.reuse ;  /* 0x0000000804127c19 */ /* 0x100fe40008001205 */
[----:B------:R-:W-:Y:S01]  /*65a0*/  SHF.R.U32.HI R5, RZ, UR8, R5 ;  /* 0x00000008ff057c19 */ /* 0x000fe20008011605 */
[----:B------:R-:W-:Y:S01]  /*65b0*/  FMUL R10, R10, UR9 ;  /* 0x000000090a0a7c20 */ /* 0x000fe20008400000 */
[----:B------:R-:W-:-:S02]  /*65c0*/  ULDC UR8, c[0x0][0x608] ;  /* 0x0001820000087ab9 */ /* 0x000fc40000000800 */
[--C-:B------:R-:W-:Y:S01]  /*65d0*/  SHF.R.U64 R20, R18, UR8, R5.reuse ;  /* 0x0000000812147c19 */ /* 0x100fe20008001205 */
[----:B------:R0:W1:Y:S01]  /*65e0*/  F2I.U32.TRUNC.NTZ R22, R10 ;  /* 0x0000000a00167305 */ /* 0x000062000020f000 */
[----:B------:R-:W-:Y:S01]  /*65f0*/  SHF.R.U32.HI R5, RZ, UR8, R5 ;  /* 0x00000008ff057c19 */ /* 0x000fe20008011605 */
[----:B------:R-:W-:-:S03]  /*6600*/  ULDC UR8, c[0x0][0x658] ;  /* 0x0001960000087ab9 */ /* 0x000fc60000000800 */
[--C-:B------:R-:W-:Y:S02]  /*6610*/  SHF.R.U64 R19, R20, UR8, R5.reuse ;  /* 0x0000000814137c19 */ /* 0x100fe40008001205 */
[----:B------:R-:W-:-:S03]  /*6620*/  SHF.R.U32.HI R23, RZ, UR8, R5 ;  /* 0x00000008ff177c19 */ /* 0x000fc60008011605 */
[----:B------:R-:W-:Y:S02]  /*6630*/  IMAD.MOV.U32 R4, RZ, RZ, R19 ;  /* 0x000000ffff047224 */ /* 0x000fe400078e0013 */
[----:B------:R-:W-:Y:S01]  /*6640*/  IMAD.MOV.U32 R5, RZ, RZ, R23 ;  /* 0x000000ffff057224 */ /* 0x000fe200078e0017 */
[----:B0-----:R-:W-:Y:S06]  /*6650*/  @!P1 BRA `(.L_x_122) ;  /* 0x0000000000289947 */ /* 0x001fec0003800000 */
        /* <DEDUP_REMOVED lines=10> */
.L_x_122:
[----:B------:R-:W-:Y:S01]  /*6700*/  ULDC UR8, c[0x0][0x648] ;  /* 0x0001920000087ab9 */ /* 0x000fe20000000800 */
[----:B-1----:R-:W-:Y:S01]  /*6710*/  IMAD.MOV R22, RZ, RZ, -R22 ;  /* 0x000000ffff167224 */ /* 0x002fe200078e0a16 */
[----:B------:R-:W-:Y:S01]  /*6720*/  SHF.R.U64 R5, R4, UR8, R5 ;  /* 0x0000000804057c19 */ /* 0x000fe20008001205 */
[----:B------:R-:W-:Y:S01]  /*6730*/  ULDC UR8, c[0x0][0x638] ;  /* 0x00018e0000087ab9 */ /* 0x000fe20000000800 */
[----:B------:R-:W-:Y:S01]  /*6740*/  LOP3.LUT R4, R20, UR7, RZ, 0xc0, !PT ;  /* 0x0000000714047c12 */ /* 0x000fe2000f8ec0ff */
[----:B--2---:R-:W-:Y:S01]  /*6750*/  @P4 IMAD R17, R21, R22, R6 ;  /* 0x0000001615114224 */ /* 0x004fe200078e0206 */
[----:B------:R-:W-:Y:S01]  /*6760*/  LOP3.LUT R18, R18, UR4, RZ, 0xc0, !PT ;  /* 0x0000000412127c12 */ /* 0x000fe2000f8ec0ff */
[----:B------:R-:W-:Y:S01]  /*6770*/  IMAD.MOV R6, RZ, RZ, -R5 ;  /* 0x000000ffff067224 */ /* 0x000fe200078e0a05 */
[----:B------:R-:W-:Y:S01]  /*6780*/  ULDC UR9, c[0x0][0x610] ;  /* 0x0001840000097ab9 */ /* 0x000fe20000000800 */
[----:B------:R-:W-:Y:S02]  /*6790*/  IMAD R4, R5, UR5, R4 ;  /* 0x0000000505047c24 */ /* 0x000fe4000f8e0204 */
[----:B------:R-:W-:Y:S01]  /*67a0*/  IMAD R19, R6, UR8, R19 ;  /* 0x0000000806137c24 */ /* 0x000fe2000f8e0213 */
[----:B------:R-:W-:Y:S01]  /*67b0*/  ULDC UR8, c[0x0][0x600] ;  /* 0x0001800000087ab9 */ /* 0x000fe20000000800 */
[----:B------:R-:W-:-:S02]  /*67c0*/  IMAD R17, R4, UR9, R17 ;  /* 0x0000000904117c24 */ /* 0x000fc4000f8e0211 */
[----:B------:R-:W-:Y:S02]  /*67d0*/  IMAD R6, R19, UR8, R18 ;  /* 0x0000000813067c24 */ /* 0x000fe4000f8e0212 */
[----:B------:R-:W-:Y:S02]  /*67e0*/  IMAD.MOV.U32 R10, RZ, RZ, 0x1 ;  /* 0x00000001ff0a7424 */ /* 0x000fe400078e00ff */
[----:B------:R-:W-:Y:S01]  /*67f0*/  IMAD.MOV.U32 R5, RZ, RZ, R16 ;  /* 0x000000ffff057224 */ /* 0x000fe200078e0010 */
[----:B------:R-:W-:Y:S02]  /*6800*/  SEL R4, R6, R17, !P4 ;  /* 0x0000001106047207 */ /* 0x000fe40006000000 */
[----:B------:R-:W-:-:S07]  /*6810*/  SEL R6, R17, R6, !P4 ;  /* 0x0000000611067207 */ /* 0x000fce0006000000 */
.L_x_120:
[----:B------:R-:W-:Y:S05]  /*6820*/  BSYNC B1 ;  /* 0x0000000000017941 */ /* 0x000fea0003800000 */
.L_x_119:
[----:B------:R-:W-:-:S13]  /*6830*/  LOP3.LUT P1, RZ, R10, 0xff, RZ, 0xc0, !PT ;  /* 0x000000ff0aff7812 */ /* 0x000fda000782c0ff */
[----:B------:R-:W-:Y:S05]  /*6840*/  @P1 BRA `(.L_x_123) ;  /* 0xfffffff400301947 */ /* 0x000fea000383ffff */
[----:B------:R-:W-:Y:S05]  /*6850*/  BSYNC B0 ;  /* 0x0000000000007941 */ /* 0x000fea0003800000 */
.L_x_111:
[----:B------:R-:W-:-:S03]  /*6860*/  UMOV UR8, 0xffffffff ;  /* 0xffffffff00087882 */ /* 0x000fc60000000000 */
[----:B------:R-:W-:Y:S05]  /*6870*/  BRA.DIV UR8, `(.L_x_124) ;  /* 0x0000001208ac7947 */ /* 0x000fea000b800000 */
[----:B------:R-:W-:-:S13]  /*6880*/  ELECT P0, URZ, PT ;  /* 0x00000000003f782f */ /* 0x000fda0003800000 */
.L_x_164:
[----:B------:R-:W-:Y:S04]  /*6890*/  BSSY B0, `(.L_x_125) ;  /* 0x0000103000007945 */ /* 0x000fe80003800000 */
[----:B------:R-:W-:Y:S05]  /*68a0*/  @!P0 BRA `(.L_x_126) ;  /* 0x0000001000048947 */ /* 0x000fea0003800000 */
[----:B------:R-:W-:-:S04]  /*68b0*/  LOP3.LUT R7, R7, 0x2, RZ, 0xfc, !PT ;  /* 0x0000000207077812 */ /* 0x000fc800078efcff */
[----:B------:R-:W-:-:S13]  /*68c0*/  ISETP.NE.AND P0, PT, R7, 0x3, PT ;  /* 0x000000030700780c */ /* 0x000fda0003f05270 */
[----:B------:R-:W-:Y:S05]  /*68d0*/  @!P0 BRA `(.L_x_127) ;  /* 0x0000000000048947 */ /* 0x000fea0003800000 */
[----:B------:R-:W-:Y:S01]  /*68e0*/  BPT.TRAP 0x1 ;  /* 0x000000040000795c */ /* 0x000fe20000300000 */
.L_x_127:
[----:B------:R-:W0:Y:S01]  /*68f0*/  S2R R3, SR_CgaCtaId ;  /* 0x0000000000037919 */ /* 0x000e220000008800 */
[----:B------:R-:W-:Y:S02]  /*6900*/  MOV R0, 0x400 ;  /* 0x0000040000007802 */ /* 0x000fe40000000f00 */
[----:B------:R-:W-:Y:S02]  /*6910*/  SHF.L.U32 R2, R13, 0x1f, RZ ;  /* 0x0000001f0d027819 */ /* 0x000fe400000006ff */
[----:B0-----:R-:W-:-:S05]  /*6920*/  LEA R3, R3, R0, 0x18 ;  /* 0x0000000003037211 */ /* 0x001fca00078ec0ff */
[----:B------:R-:W-:-:S04]  /*6930*/  VIADD R3, R3, 0xe0 ;  /* 0x000000e003037836 */ /* 0x000fc80000000000 */
[C---:B------:R-:W-:Y:S02]  /*6940*/  IMAD R5, R12.reuse, 0x8, R3 ;  /* 0x000000080c057824 */ /* 0x040fe400078e0203 */
[----:B------:R-:W-:Y:S02]  /*6950*/  VIADD R12, R12, 0x1 ;  /* 0x000000010c0c7836 */ /* 0x000fe40000000000 */
[----:B------:R-:W0:Y:S03]  /*6960*/  SYNCS.PHASECHK.TRANS64.TRYWAIT P0, [R5+URZ], R2 ;  /* 0x00000002050075a7 */ /* 0x000e26000800017f */
[----:B------:R-:W-:-:S04]  /*6970*/  ISETP.NE.AND P1, PT, R12, 0x1c, PT ;  /* 0x0000001c0c00780c */ /* 0x000fc80003f25270 */
[----:B------:R-:W-:Y:S02]  /*6980*/  SEL R0, RZ, 0x1, P1 ;  /* 0x00000001ff007807 */ /* 0x000fe40000800000 */
[----:B------:R-:W-:Y:S02]  /*6990*/  SEL R12, R12, RZ, P1 ;  /* 0x000000ff0c0c7207 */ /* 0x000fe40000800000 */
[----:B------:R-:W-:-:S03]  /*69a0*/  LOP3.LUT R13, R13, R0, RZ, 0x3c, !PT ;  /* 0x000000000d0d7212 */ /* 0x000fc600078e3cff */
[----:B------:R-:W-:Y:S01]  /*69b0*/  IMAD R7, R12, 0x8, R3 ;  /* 0x000000080c077824 */ /* 0x000fe200078e0203 */
[----:B------:R-:W-:Y:S01]  /*69c0*/  SHF.L.U32 R4, R13, 0x1f, RZ ;  /* 0x0000001f0d047819 */ /* 0x000fe200000006ff */
[----:B0-----:R-:W-:Y:S06]  /*69d0*/  @!P0 BRA `(.L_x_128) ;  /* 0x0000001000788947 */ /* 0x001fec0003800000 */
.L_x_165:
[----:B------:R-:W1:Y:S01]  /*69e0*/  SYNCS.PHASECHK.TRANS64.TRYWAIT P0, [R7+URZ], R4 ;  /* 0x00000004070075a7 */ /* 0x000e62000800017f */
[----:B------:R-:W-:-:S05]  /*69f0*/  VIADD R0, R12, 0x1 ;  /* 0x000000010c007836 */ /* 0x000fca0000000000 */
[----:B------:R-:W-:-:S04]  /*6a00*/  ISETP.NE.AND P1, PT, R0, 0x1c, PT ;  /* 0x0000001c0000780c */ /* 0x000fc80003f25270 */
[----:B0-----:R-:W-:Y:S02]  /*6a10*/  SEL R2, RZ, 0x1, P1 ;  /* 0x00000001ff027807 */ /* 0x001fe40000800000 */
[----:B------:R-:W-:Y:S02]  /*6a20*/  SEL R0, R0, RZ, P1 ;  /* 0x000000ff00007207 */ /* 0x000fe40000800000 */
[----:B------:R-:W-:-:S03]  /*6a30*/  LOP3.LUT R13, R13, R2, RZ, 0x3c, !PT ;  /* 0x000000020d0d7212 */ /* 0x000fc600078e3cff */
[----:B------:R-:W-:Y:S01]  /*6a40*/  IMAD R6, R0, 0x8, R3 ;  /* 0x0000000800067824 */ /* 0x000fe200078e0203 */
[----:B------:R-:W-:Y:S01]  /*6a50*/  SHF.L.U32 R5, R13, 0x1f, RZ ;  /* 0x0000001f0d057819 */ /* 0x000fe200000006ff */
[----:B-1----:R-:W-:Y:S06]  /*6a60*/  @!P0 BRA `(.L_x_129) ;  /* 0x0000001000688947 */ /* 0x002fec0003800000 */
.L_x_166:
[----:B------:R-:W1:Y:S01]  /*6a70*/  SYNCS.PHASECHK.TRANS64.TRYWAIT P0, [R6+URZ], R5 ;  /* 0x00000005060075a7 */ /* 0x000e62000800017f */
[----:B------:R-:W-:-:S05]  /*6a80*/  VIADD R0, R0, 0x1 ;  /* 0x0000000100007836 */ /* 0x000fca0000000000 */
[----:B------:R-:W-:-:S04]  /*6a90*/  ISETP.NE.AND P1, PT, R0, 0x1c, PT ;  /* 0x0000001c0000780c */ /* 0x000fc80003f25270 */
[----:B------:R-:W-:Y:S02]  /*6aa0*/  SEL R2, RZ, 0x1, P1 ;  /* 0x00000001ff027807 */ /* 0x000fe40000800000 */
[----:B------:R-:W-:Y:S02]  /*6ab0*/  SEL R0, R0, RZ, P1 ;  /* 0x000000ff00007207 */ /* 0x000fe40000800000 */
[----:B------:R-:W-:-:S03]  /*6ac0*/  LOP3.LUT R13, R13, R2, RZ, 0x3c, !PT ;  /* 0x000000020d0d7212 */ /* 0x000fc600078e3cff */
[----:B0-----:R-:W-:Y:S01]  /*6ad0*/  IMAD R7, R0, 0x8, R3 ;  /* 0x0000000800077824 */ /* 0x001fe200078e0203 */
[----:B------:R-:W-:Y:S01]  /*6ae0*/  SHF.L.U32 R4, R13, 0x1f, RZ ;  /* 0x0000001f0d047819 */ /* 0x000fe200000006ff */
[----:B-1----:R-:W-:Y:S06]  /*6af0*/  @!P0 BRA `(.L_x_130) ;  /* 0x0000001000588947 */ /* 0x002fec0003800000 */
.L_x_167:
        /* <DEDUP_REMOVED lines=9> */
.L_x_168:
        /* <DEDUP_REMOVED lines=9> */
.L_x_169:
        /* <DEDUP_REMOVED lines=9> */
.L_x_170:
        /* <DEDUP_REMOVED lines=9> */
.L_x_171:
        /* <DEDUP_REMOVED lines=9> */
.L_x_172:
        /* <DEDUP_REMOVED lines=9> */
.L_x_173:
        /* <DEDUP_REMOVED lines=9> */
.L_x_174:
        /* <DEDUP_REMOVED lines=9> */
.L_x_175:
        /* <DEDUP_REMOVED lines=9> */
.L_x_176:
        /* <DEDUP_REMOVED lines=9> */
.L_x_177:
        /* <DEDUP_REMOVED lines=9> */
.L_x_178:
        /* <DEDUP_REMOVED lines=9> */
.L_x_179:
        /* <DEDUP_REMOVED lines=9> */
.L_x_180:
        /* <DEDUP_REMOVED lines=9> */
.L_x_181:
        /* <DEDUP_REMOVED lines=9> */
.L_x_182:
        /* <DEDUP_REMOVED lines=9> */
.L_x_183:
        /* <DEDUP_REMOVED lines=9> */
.L_x_184:
        /* <DEDUP_REMOVED lines=9> */
.L_x_185:
        /* <DEDUP_REMOVED lines=9> */
.L_x_186:
        /* <DEDUP_REMOVED lines=9> */
.L_x_187:
        /* <DEDUP_REMOVED lines=9> */
.L_x_188:
        /* <DEDUP_REMOVED lines=9> */
.L_x_189:
        /* <DEDUP_REMOVED lines=9> */
.L_x_190:
[----:B------:R-:W1:Y:S01]  /*77f0*/  SYNCS.PHASECHK.TRANS64.TRYWAIT P0, [R6+URZ], R5 ;  /* 0x00000005060075a7 */ /* 0x000e62000800017f */
[----:B------:R-:W-:-:S05]  /*7800*/  VIADD R0, R0, 0x1 ;  /* 0x0000000100007836 */ /* 0x000fca0000000000 */
[----:B------:R-:W-:-:S04]  /*7810*/  ISETP.NE.AND P1, PT, R0, 0x1c, PT ;  /* 0x0000001c0000780c */ /* 0x000fc80003f25270 */
[----:B------:R-:W-:Y:S02]  /*7820*/  SEL R2, RZ, 0x1, P1 ;  /* 0x00000001ff027807 */ /* 0x000fe40000800000 */
[----:B------:R-:W-:Y:S02]  /*7830*/  SEL R0, R0, RZ, P1 ;  /* 0x000000ff00007207 */ /* 0x000fe40000800000 */
[----:B------:R-:W-:Y:S01]  /*7840*/  LOP3.LUT R2, R13, R2, RZ, 0x3c, !PT ;  /* 0x000000020d027212 */ /* 0x000fe200078e3cff */
[----:B-1----:R-:W-:Y:S06]  /*7850*/  @!P0 BRA `(.L_x_154) ;  /* 0x0000000800e08947 */ /* 0x002fec0003800000 */
.L_x_191:
[----:B------:R-:W-:Y:S01]  /*7860*/  IMAD R3, R0, 0x8, R3 ;  /* 0x0000000800037824 */ /* 0x000fe200078e0203 */
[----:B------:R-:W-:-:S07]  /*7870*/  SHF.L.U32 R0, R2, 0x1f, RZ ;  /* 0x0000001f02007819 */ /* 0x000fce00000006ff */
.L_x_155:
[----:B--2---:R2:W3:Y:S02]  /*7880*/  SYNCS.PHASECHK.TRANS64.TRYWAIT P0, [R3+URZ], R0 ;  /* 0x00000000030075a7 */ /* 0x0044e4000800017f */
[----:B---3--:R-:W-:Y:S05]  /*7890*/  @!P0 NANOSLEEP.SYNCS 0x989680 ;  /* 0x009896800000895d */ /* 0x008fea0003900000 */
[----:B------:R-:W3:Y:S02]  /*78a0*/  @!P0 SYNCS.PHASECHK.TRANS64 P0, [R3+URZ], R0 ;  /* 0x00000000030085a7 */ /* 0x000ee4000800007f */
[----:B---3--:R-:W-:Y:S05]  /*78b0*/  @!P0 BRA `(.L_x_155) ;  /* 0xfffffffc00f08947 */ /* 0x008fea000383ffff */
.L_x_126:
[----:B------:R-:W-:Y:S05]  /*78c0*/  BSYNC B0 ;  /* 0x0000000000007941 */ /* 0x000fea0003800000 */
.L_x_125:
[----:B------:R-:W-:Y:S05]  /*78d0*/  EXIT ;  /* 0x000000000000794d */ /* 0x000fea0003800000 */
.L_x_20:
[----:B0-----:R-:W-:-:S04]  /*78e0*/  IMAD.U32 R17, RZ, RZ, UR15 ;  /* 0x0000000fff117e24 */ /* 0x001fc8000f8e00ff */
[----:B------:R0:W1:Y:S03]  /*78f0*/  SYNCS.PHASECHK.TRANS64.TRYWAIT P0, [R17+URZ+-0x8], R16 ;  /* 0xfffff810110075a7 */ /* 0x000066000800017f */
[----:B-1----:R-:W-:Y:S05]  /*7900*/  @!P0 NANOSLEEP.SYNCS 0x989680 ;  /* 0x009896800000895d */ /* 0x002fea0003900000 */
[----:B------:R-:W1:Y:S02]  /*7910*/  @!P0 SYNCS.PHASECHK.TRANS64 P0, [R17+URZ+-0x8], R16 ;  /* 0xfffff810110085a7 */ /* 0x000e64000800007f */
[----:B-1----:R-:W-:Y:S05]  /*7920*/  @!P0 BRA `(.L_x_20) ;  /* 0xfffffffc00ec8947 */ /* 0x002fea000383ffff */
[----:B------:R-:W-:Y:S05]  /*7930*/  BRA `(.L_x_156) ;  /* 0xffffffa000407947 */ /* 0x000fea000383ffff */
.L_x_25:
[----:B-1----:R-:W-:-:S04]  /*7940*/  IMAD.U32 R17, RZ, RZ, UR6 ;  /* 0x00000006ff117e24 */ /* 0x002fc8000f8e00ff */
[----:B------:R1:W4:Y:S03]  /*7950*/  SYNCS.PHASECHK.TRANS64.TRYWAIT P0, [R17+URZ], R16 ;  /* 0x00000010110075a7 */ /* 0x000326000800017f */
[----:B----4-:R-:W-:Y:S05]  /*7960*/  @!P0 NANOSLEEP.SYNCS 0x989680 ;  /* 0x009896800000895d */ /* 0x010fea0003900000 */
[----:B------:R-:W4:Y:S02]  /*7970*/  @!P0 SYNCS.PHASECHK.TRANS64 P0, [R17+URZ], R16 ;  /* 0x00000010110085a7 */ /* 0x000f24000800007f */
[----:B----4-:R-:W-:Y:S05]  /*7980*/  @!P0 BRA `(.L_x_25) ;  /* 0xfffffffc00ec8947 */ /* 0x010fea000383ffff */
[----:B------:R-:W-:Y:S05]  /*7990*/  BRA `(.L_x_24) ;  /* 0xffffffa000e87947 */ /* 0x000fea000383ffff */
.L_x_31:
[----:B-1----:R-:W-:-:S04]  /*79a0*/  IMAD.U32 R19, RZ, RZ, UR9 ;  /* 0x00000009ff137e24 */ /* 0x002fc8000f8e00ff */
[----:B------:R1:W4:Y:S03]  /*79b0*/  SYNCS.PHASECHK.TRANS64.TRYWAIT P0, [R19+URZ], R18 ;  /* 0x00000012130075a7 */ /* 0x000326000800017f */
[----:B----4-:R-:W-:Y:S05]  /*79c0*/  @!P0 NANOSLEEP.SYNCS 0x989680 ;  /* 0x009896800000895d */ /* 0x010fea0003900000 */
[----:B------:R-:W4:Y:S02]  /*79d0*/  @!P0 SYNCS.PHASECHK.TRANS64 P0, [R19+URZ], R18 ;  /* 0x00000012130085a7 */ /* 0x000f24000800007f */
[----:B----4-:R-:W-:Y:S05]  /*79e0*/  @!P0 BRA `(.L_x_31) ;  /* 0xfffffffc00ec8947 */ /* 0x010fea000383ffff */
[----:B------:R-:W-:Y:S05]  /*79f0*/  BRA `(.L_x_30) ;  /* 0xffffffa8003c7947 */ /* 0x000fea000383ffff */
.L_x_39:
[----:B0-----:R-:W-:-:S04]  /*7a00*/  IMAD.U32 R17, RZ, RZ, UR15 ;  /* 0x0000000fff117e24 */ /* 0x001fc8000f8e00ff */
[----:B------:R0:W1:Y:S03]  /*7a10*/  SYNCS.PHASECHK.TRANS64.TRYWAIT P0, [R17+URZ+0x8], R16 ;  /* 0x00000810110075a7 */ /* 0x000066000800017f */
[----:B-1----:R-:W-:Y:S05]  /*7a20*/  @!P0 NANOSLEEP.SYNCS 0x989680 ;  /* 0x009896800000895d */ /* 0x002fea0003900000 */
[----:B------:R-:W1:Y:S02]  /*7a30*/  @!P0 SYNCS.PHASECHK.TRANS64 P0, [R17+URZ+0x8], R16 ;  /* 0x00000810110085a7 */ /* 0x000e64000800007f */
[----:B-1----:R-:W-:Y:S05]  /*7a40*/  @!P0 BRA `(.L_x_39) ;  /* 0xfffffffc00ec8947 */ /* 0x002fea000383ffff */
[----:B------:R-:W-:Y:S05]  /*7a50*/  BRA `(.L_x_157) ;  /* 0xffffffb000887947 */ /* 0x000fea000383ffff */
.L_x_112:
[----:B------:R-:W-:Y:S01]  /*7a60*/  BSSY B1, `(.L_x_158) ;  /* 0x0000006000017945 */ /* 0x000fe20003800000 */
[----:B------:R-:W-:-:S07]  /*7a70*/  IMAD.MOV.U32 R10, RZ, RZ, -0x1 ;  /* 0xffffffffff0a7424 */ /* 0x000fce00078e00ff */
[----:B------:R-:W-:Y:S05]  /*7a80*/  WARPSYNC.COLLECTIVE R10, `(.L_x_159) ;  /* 0x000000000a0c7348 */ /* 0x000fea0003c00000 */
[----:B------:R-:W-:Y:S02]  /*7a90*/  ELECT P1, UR62, PT ;  /* 0x00000000003e782f */ /* 0x000fe40003820000 */
[----:B------:R-:W-:Y:S01]  /*7aa0*/  MOV R10, UR62 ;  /* 0x0000003e000a7c02 */ /* 0x000fe20008000f00 */
[----:B------:R-:W-:Y:S10]  /*7ab0*/  ENDCOLLECTIVE ;  /* 0x000000000000791b */ /* 0x000ff40003800000 */
.L_x_159:
[----:B------:R-:W-:Y:S05]  /*7ac0*/  BSYNC B1 ;  /* 0x0000000000017941 */ /* 0x000fea0003800000 */
.L_x_158:
[----:B------:R-:W-:Y:S05]  /*7ad0*/  BRA `(.L_x_160) ;  /* 0xffffffe000987947 */ /* 0x000fea000383ffff */
.L_x_115:
[----:B-1----:R1:W2:Y:S02]  /*7ae0*/  SYNCS.PHASECHK.TRANS64.TRYWAIT P1, [R19+URZ+0xe0], R10 ;  /* 0x0000e00a130075a7 */ /* 0x0022a4000802017f */
[----:B--2---:R-:W-:Y:S05]  /*7af0*/  @!P1 NANOSLEEP.SYNCS 0x989680 ;  /* 0x009896800000995d */ /* 0x004fea0003900000 */
[----:B------:R-:W2:Y:S02]  /*7b00*/  @!P1 SYNCS.PHASECHK.TRANS64 P1, [R19+URZ+0xe0], R10 ;  /* 0x0000e00a130095a7 */ /* 0x000ea4000802007f */
[----:B--2---:R-:W-:Y:S05]  /*7b10*/  @!P1 BRA `(.L_x_115) ;  /* 0xfffffffc00f09947 */ /* 0x004fea000383ffff */
[----:B------:R-:W-:Y:S05]  /*7b20*/  BRA `(.L_x_161) ;  /* 0xffffffe000d07947 */ /* 0x000fea000383ffff */
.L_x_124:
[----:B------:R-:W-:Y:S01]  /*7b30*/  BSSY B0, `(.L_x_162) ;  /* 0x0000006000007945 */ /* 0x000fe20003800000 */
[----:B------:R-:W-:-:S07]  /*7b40*/  IMAD.MOV.U32 R10, RZ, RZ, -0x1 ;  /* 0xffffffffff0a7424 */ /* 0x000fce00078e00ff */
[----:B------:R-:W-:Y:S05]  /*7b50*/  WARPSYNC.COLLECTIVE R10, `(.L_x_163) ;  /* 0x000000000a0c7348 */ /* 0x000fea0003c00000 */
[----:B------:R-:W-:Y:S02]  /*7b60*/  ELECT P1, UR62, PT ;  /* 0x00000000003e782f */ /* 0x000fe40003820000 */
[----:B------:R-:W-:Y:S01]  /*7b70*/  MOV R10, UR62 ;  /* 0x0000003e000a7c02 */ /* 0x000fe20008000f00 */
[----:B------:R-:W-:Y:S10]  /*7b80*/  ENDCOLLECTIVE ;  /* 0x000000000000791b */ /* 0x000ff40003800000 */
.L_x_163:
[----:B------:R-:W-:Y:S05]  /*7b90*/  BSYNC B0 ;  /* 0x0000000000007941 */ /* 0x000fea0003800000 */
.L_x_162:
[----:B------:R-:W-:Y:S01]  /*7ba0*/  PLOP3.LUT P0, PT, P1, PT, PT, 0x80, 0x0 ;  /* 0x000000000000781c */ /* 0x000fe20000f0f070 */
[----:B------:R-:W-:-:S12]  /*7bb0*/  BRA `(.L_x_164) ;  /* 0xffffffec00347947 */ /* 0x000fd8000383ffff */
.L_x_128:
[----:B0-----:R0:W1:Y:S02]  /*7bc0*/  SYNCS.PHASECHK.TRANS64.TRYWAIT P0, [R5+URZ], R2 ;  /* 0x00000002050075a7 */ /* 0x001064000800017f */
[----:B-1----:R-:W-:Y:S05]  /*7bd0*/  @!P0 NANOSLEEP.SYNCS 0x989680 ;  /* 0x009896800000895d */ /* 0x002fea0003900000 */
[----:B------:R-:W1:Y:S02]  /*7be0*/  @!P0 SYNCS.PHASECHK.TRANS64 P0, [R5+URZ], R2 ;  /* 0x00000002050085a7 */ /* 0x000e64000800007f */
[----:B-1----:R-:W-:Y:S05]  /*7bf0*/  @!P0 BRA `(.L_x_128) ;  /* 0xfffffffc00f08947 */ /* 0x002fea000383ffff */
[----:B------:R-:W-:Y:S05]  /*7c00*/  BRA `(.L_x_165) ;  /* 0xffffffec00747947 */ /* 0x000fea000383ffff */
.L_x_129:
[----:B0-----:R0:W1:Y:S02]  /*7c10*/  SYNCS.PHASECHK.TRANS64.TRYWAIT P0, [R7+URZ], R4 ;  /* 0x00000004070075a7 */ /* 0x001064000800017f */
[----:B-1----:R-:W-:Y:S05]  /*7c20*/  @!P0 NANOSLEEP.SYNCS 0x989680 ;  /* 0x009896800000895d */ /* 0x002fea0003900000 */
[----:B------:R-:W1:Y:S02]  /*7c30*/  @!P0 SYNCS.PHASECHK.TRANS64 P0, [R7+URZ], R4 ;  /* 0x00000004070085a7 */ /* 0x000e64000800007f */
[----:B-1----:R-:W-:Y:S05]  /*7c40*/  @!P0 BRA `(.L_x_129) ;  /* 0xfffffffc00f08947 */ /* 0x002fea000383ffff */
[----:B------:R-:W-:Y:S05]  /*7c50*/  BRA `(.L_x_166) ;  /* 0xffffffec00847947 */ /* 0x000fea000383ffff */
.L_x_130:
[----:B0-----:R0:W1:Y:S02]  /*7c60*/  SYNCS.PHASECHK.TRANS64.TRYWAIT P0, [R6+URZ], R5 ;  /* 0x00000005060075a7 */ /* 0x001064000800017f */
[----:B-1----:R-:W-:Y:S05]  /*7c70*/  @!P0 NANOSLEEP.SYNCS 0x989680 ;  /* 0x009896800000895d */ /* 0x002fea0003900000 */
[----:B------:R-:W1:Y:S02]  /*7c80*/  @!P0 SYNCS.PHASECHK.TRANS64 P0, [R6+URZ], R5 ;  /* 0x00000005060085a7 */ /* 0x000e64000800007f */
[----:B-1----:R-:W-:Y:S05]  /*7c90*/  @!P0 BRA `(.L_x_130) ;  /* 0xfffffffc00f08947 */ /* 0x002fea000383ffff */
[----:B------:R-:W-:Y:S05]  /*7ca0*/  BRA `(.L_x_167) ;  /* 0xffffffec00947947 */ /* 0x000fea000383ffff */
.L_x_131:
[----:B0-----:R0:W1:Y:S02]  /*7cb0*/  SYNCS.PHASECHK.TRANS64.TRYWAIT P0, [R7+URZ], R4 ;  /* 0x00000004070075a7 */ /* 0x001064000800017f */
[----:B-1----:R-:W-:Y:S05]  /*7cc0*/  @!P0 NANOSLEEP.SYNCS 0x989680 ;  /* 0x009896800000895d */ /* 0x002fea0003900000 */
[----:B------:R-:W1:Y:S02]  /*7cd0*/  @!P0 SYNCS.PHASECHK.TRANS64 P0, [R7+URZ], R4 ;  /* 0x00000004070085a7 */ /* 0x000e64000800007f */
[----:B-1----:R-:W-:Y:S05]  /*7ce0*/  @!P0 BRA `(.L_x_131) ;  /* 0xfffffffc00f08947 */ /* 0x002fea000383ffff */
[----:B------:R-:W-:Y:S05]  /*7cf0*/  BRA `(.L_x_168) ;  /* 0xffffffec00a47947 */ /* 0x000fea000383ffff */
.L_x_132:
[----:B0-----:R0:W1:Y:S02]  /*7d00*/  SYNCS.PHASECHK.TRANS64.TRYWAIT P0, [R6+URZ], R5 ;  /* 0x00000005060075a7 */ /* 0x001064000800017f */
[----:B-1----:R-:W-:Y:S05]  /*7d10*/  @!P0 NANOSLEEP.SYNCS 0x989680 ;  /* 0x009896800000895d */ /* 0x002fea0003900000 */
[----:B------:R-:W1:Y:S02]  /*7d20*/  @!P0 SYNCS.PHASECHK.TRANS64 P0, [R6+URZ], R5 ;  /* 0x00000005060085a7 */ /* 0x000e64000800007f */
[----:B-1----:R-:W-:Y:S05]  /*7d30*/  @!P0 BRA `(.L_x_132) ;  /* 0xfffffffc00f08947 */ /* 0x002fea000383ffff */
[----:B------:R-:W-:Y:S05]  /*7d40*/  BRA `(.L_x_169) ;  /* 0xffffffec00b47947 */ /* 0x000fea000383ffff */
.L_x_133:
[----:B0-----:R0:W1:Y:S02]  /*7d50*/  SYNCS.PHASECHK.TRANS64.TRYWAIT P0, [R7+URZ], R4 ;  /* 0x00000004070075a7 */ /* 0x001064000800017f */
[----:B-1----:R-:W-:Y:S05]  /*7d60*/  @!P0 NANOSLEEP.SYNCS 0x989680 ;  /* 0x009896800000895d */ /* 0x002fea0003900000 */
[----:B------:R-:W1:Y:S02]  /*7d70*/  @!P0 SYNCS.PHASECHK.TRANS64 P0, [R7+URZ], R4 ;  /* 0x00000004070085a7 */ /* 0x000e64000800007f */
[----:B-1----:R-:W-:Y:S05]  /*7d80*/  @!P0 BRA `(.L_x_133) ;  /* 0xfffffffc00f08947 */ /* 0x002fea000383ffff */
[----:B------:R-:W-:Y:S05]  /*7d90*/  BRA `(.L_x_170) ;  /* 0xffffffec00c47947 */ /* 0x000fea000383ffff */
.L_x_134:
[----:B0-----:R0:W1:Y:S02]  /*7da0*/  SYNCS.PHASECHK.TRANS64.TRYWAIT P0, [R6+URZ], R5 ;  /* 0x00000005060075a7 */ /* 0x001064000800017f */
[----:B-1----:R-:W-:Y:S05]  /*7db0*/  @!P0 NANOSLEEP.SYNCS 0x989680 ;  /* 0x009896800000895d */ /* 0x002fea0003900000 */
[----:B------:R-:W1:Y:S02]  /*7dc0*/  @!P0 SYNCS.PHASECHK.TRANS64 P0, [R6+URZ], R5 ;  /* 0x00000005060085a7 */ /* 0x000e64000800007f */
[----:B-1----:R-:W-:Y:S05]  /*7dd0*/  @!P0 BRA `(.L_x_134) ;  /* 0xfffffffc00f08947 */ /* 0x002fea000383ffff */
[----:B------:R-:W-:Y:S05]  /*7de0*/  BRA `(.L_x_171) ;  /* 0xffffffec00d47947 */ /* 0x000fea000383ffff */
.L_x_135:
[----:B0-----:R0:W1:Y:S02]  /*7df0*/  SYNCS.PHASECHK.TRANS64.TRYWAIT P0, [R7+URZ], R4 ;  /* 0x00000004070075a7 */ /* 0x001064000800017f */
[----:B-1----:R-:W-:Y:S05]  /*7e00*/  @!P0 NANOSLEEP.SYNCS 0x989680 ;  /* 0x009896800000895d */ /* 0x002fea0003900000 */
[----:B------:R-:W1:Y:S02]  /*7e10*/  @!P0 SYNCS.PHASECHK.TRANS64 P0, [R7+URZ], R4 ;  /* 0x00000004070085a7 */ /* 0x000e64000800007f */
[----:B-1----:R-:W-:Y:S05]  /*7e20*/  @!P0 BRA `(.L_x_135) ;  /* 0xfffffffc00f08947 */ /* 0x002fea000383ffff */
[----:B------:R-:W-:Y:S05]  /*7e30*/  BRA `(.L_x_172) ;  /* 0xffffffec00e47947 */ /* 0x000fea000383ffff */
.L_x_136:
[----:B0-----:R0:W1:Y:S02]  /*7e40*/  SYNCS.PHASECHK.TRANS64.TRYWAIT P0, [R6+URZ], R5 ;  /* 0x00000005060075a7 */ /* 0x001064000800017f */
[----:B-1----:R-:W-:Y:S05]  /*7e50*/  @!P0 NANOSLEEP.SYNCS 0x989680 ;  /* 0x009896800000895d */ /* 0x002fea0003900000 */
[----:B------:R-:W1:Y:S02]  /*7e60*/  @!P0 SYNCS.PHASECHK.TRANS64 P0, [R6+URZ], R5 ;  /* 0x00000005060085a7 */ /* 0x000e64000800007f */
[----:B-1----:R-:W-:Y:S05]  /*7e70*/  @!P0 BRA `(.L_x_136) ;  /* 0xfffffffc00f08947 */ /* 0x002fea000383ffff */
[----:B------:R-:W-:Y:S05]  /*7e80*/  BRA `(.L_x_173) ;  /* 0xffffffec00f47947 */ /* 0x000fea000383ffff */
.L_x_137:
[----:B0-----:R0:W1:Y:S02]  /*7e90*/  SYNCS.PHASECHK.TRANS64.TRYWAIT P0, [R7+URZ], R4 ;  /* 0x00000004070075a7 */ /* 0x001064000800017f */
[----:B-1----:R-:W-:Y:S05]  /*7ea0*/  @!P0 NANOSLEEP.SYNCS 0x989680 ;  /* 0x009896800000895d */ /* 0x002fea0003900000 */
[----:B------:R-:W1:Y:S02]  /*7eb0*/  @!P0 SYNCS.PHASECHK.TRANS64 P0, [R7+URZ], R4 ;  /* 0x00000004070085a7 */ /* 0x000e64000800007f */
[----:B-1----:R-:W-:Y:S05]  /*7ec0*/  @!P0 BRA `(.L_x_137) ;  /* 0xfffffffc00f08947 */ /* 0x002fea000383ffff */
[----:B------:R-:W-:Y:S05]  /*7ed0*/  BRA `(.L_x_174) ;  /* 0xfffffff000047947 */ /* 0x000fea000383ffff */
.L_x_138:
[----:B0-----:R0:W1:Y:S02]  /*7ee0*/  SYNCS.PHASECHK.TRANS64.TRYWAIT P0, [R6+URZ], R5 ;  /* 0x00000005060075a7 */ /* 0x001064000800017f */
[----:B-1----:R-:W-:Y:S05]  /*7ef0*/  @!P0 NANOSLEEP.SYNCS 0x989680 ;  /* 0x009896800000895d */ /* 0x002fea0003900000 */
[----:B------:R-:W1:Y:S02]  /*7f00*/  @!P0 SYNCS.PHASECHK.TRANS64 P0, [R6+URZ], R5 ;  /* 0x00000005060085a7 */ /* 0x000e64000800007f */
[----:B-1----:R-:W-:Y:S05]  /*7f10*/  @!P0 BRA `(.L_x_138) ;  /* 0xfffffffc00f08947 */ /* 0x002fea000383ffff */
[----:B------:R-:W-:Y:S05]  /*7f20*/  BRA `(.L_x_175) ;  /* 0xfffffff000147947 */ /* 0x000fea000383ffff */
.L_x_139:
[----:B0-----:R0:W1:Y:S02]  /*7f30*/  SYNCS.PHASECHK.TRANS64.TRYWAIT P0, [R7+URZ], R4 ;  /* 0x00000004070075a7 */ /* 0x001064000800017f */
[----:B-1----:R-:W-:Y:S05]  /*7f40*/  @!P0 NANOSLEEP.SYNCS 0x989680 ;  /* 0x009896800000895d */ /* 0x002fea0003900000 */
[----:B------:R-:W1:Y:S02]  /*7f50*/  @!P0 SYNCS.PHASECHK.TRANS64 P0, [R7+URZ], R4 ;  /* 0x00000004070085a7 */ /* 0x000e64000800007f */
[----:B-1----:R-:W-:Y:S05]  /*7f60*/  @!P0 BRA `(.L_x_139) ;  /* 0xfffffffc00f08947 */ /* 0x002fea000383ffff */
[----:B------:R-:W-:Y:S05]  /*7f70*/  BRA `(.L_x_176) ;  /* 0xfffffff000247947 */ /* 0x000fea000383ffff */
.L_x_140:
[----:B0-----:R0:W1:Y:S02]  /*7f80*/  SYNCS.PHASECHK.TRANS64.TRYWAIT P0, [R6+URZ], R5 ;  /* 0x00000005060075a7 */ /* 0x001064000800017f */
[----:B-1----:R-:W-:Y:S05]  /*7f90*/  @!P0 NANOSLEEP.SYNCS 0x989680 ;  /* 0x009896800000895d */ /* 0x002fea0003900000 */
[----:B------:R-:W1:Y:S02]  /*7fa0*/  @!P0 SYNCS.PHASECHK.TRANS64 P0, [R6+URZ], R5 ;  /* 0x00000005060085a7 */ /* 0x000e64000800007f */
[----:B-1----:R-:W-:Y:S05]  /*7fb0*/  @!P0 BRA `(.L_x_140) ;  /* 0xfffffffc00f08947 */ /* 0x002fea000383ffff */
[----:B------:R-:W-:Y:S05]  /*7fc0*/  BRA `(.L_x_177) ;  /* 0xfffffff000347947 */ /* 0x000fea000383ffff */
.L_x_141:
[----:B0-----:R0:W1:Y:S02]  /*7fd0*/  SYNCS.PHASECHK.TRANS64.TRYWAIT P0, [R7+URZ], R4 ;  /* 0x00000004070075a7 */ /* 0x001064000800017f */
[----:B-1----:R-:W-:Y:S05]  /*7fe0*/  @!P0 NANOSLEEP.SYNCS 0x989680 ;  /* 0x009896800000895d */ /* 0x002fea0003900000 */
[----:B------:R-:W1:Y:S02]  /*7ff0*/  @!P0 SYNCS.PHASECHK.TRANS64 P0, [R7+URZ], R4 ;  /* 0x00000004070085a7 */ /* 0x000e64000800007f */
[----:B-1----:R-:W-:Y:S05]  /*8000*/  @!P0 BRA `(.L_x_141) ;  /* 0xfffffffc00f08947 */ /* 0x002fea000383ffff */
[----:B------:R-:W-:Y:S05]  /*8010*/  BRA `(.L_x_178) ;  /* 0xfffffff000447947 */ /* 0x000fea000383ffff */
.L_x_142:
[----:B0-----:R0:W1:Y:S02]  /*8020*/  SYNCS.PHASECHK.TRANS64.TRYWAIT P0, [R6+URZ], R5 ;  /* 0x00000005060075a7 */ /* 0x001064000800017f */
[----:B-1----:R-:W-:Y:S05]  /*8030*/  @!P0 NANOSLEEP.SYNCS 0x989680 ;  /* 0x009896800000895d */ /* 0x002fea0003900000 */
[----:B------:R-:W1:Y:S02]  /*8040*/  @!P0 SYNCS.PHASECHK.TRANS64 P0, [R6+URZ], R5 ;  /* 0x00000005060085a7 */ /* 0x000e64000800007f */
[----:B-1----:R-:W-:Y:S05]  /*8050*/  @!P0 BRA `(.L_x_142) ;  /* 0xfffffffc00f08947 */ /* 0x002fea000383ffff */
[----:B------:R-:W-:Y:S05]  /*8060*/  BRA `(.L_x_179) ;  /* 0xfffffff000547947 */ /* 0x000fea000383ffff */
.L_x_143:
[----:B0-----:R0:W1:Y:S02]  /*8070*/  SYNCS.PHASECHK.TRANS64.TRYWAIT P0, [R7+URZ], R4 ;  /* 0x00000004070075a7 */ /* 0x001064000800017f */
[----:B-1----:R-:W-:Y:S05]  /*8080*/  @!P0 NANOSLEEP.SYNCS 0x989680 ;  /* 0x009896800000895d */ /* 0x002fea0003900000 */
[----:B------:R-:W1:Y:S02]  /*8090*/  @!P0 SYNCS.PHASECHK.TRANS64 P0, [R7+URZ], R4 ;  /* 0x00000004070085a7 */ /* 0x000e64000800007f */
[----:B-1----:R-:W-:Y:S05]  /*80a0*/  @!P0 BRA `(.L_x_143) ;  /* 0xfffffffc00f08947 */ /* 0x002fea000383ffff */
[----:B------:R-:W-:Y:S05]  /*80b0*/  BRA `(.L_x_180) ;  /* 0xfffffff000647947 */ /* 0x000fea000383ffff */
.L_x_144:
[----:B0-----:R0:W1:Y:S02]  /*80c0*/  SYNCS.PHASECHK.TRANS64.TRYWAIT P0, [R6+URZ], R5 ;  /* 0x00000005060075a7 */ /* 0x001064000800017f */
[----:B-1----:R-:W-:Y:S05]  /*80d0*/  @!P0 NANOSLEEP.SYNCS 0x989680 ;  /* 0x009896800000895d */ /* 0x002fea0003900000 */
[----:B------:R-:W1:Y:S02]  /*80e0*/  @!P0 SYNCS.PHASECHK.TRANS64 P0, [R6+URZ], R5 ;  /* 0x00000005060085a7 */ /* 0x000e64000800007f */
[----:B-1----:R-:W-:Y:S05]  /*80f0*/  @!P0 BRA `(.L_x_144) ;  /* 0xfffffffc00f08947 */ /* 0x002fea000383ffff */
[----:B------:R-:W-:Y:S05]  /*8100*/  BRA `(.L_x_181) ;  /* 0xfffffff000747947 */ /* 0x000fea000383ffff */
.L_x_145:
[----:B0-----:R0:W1:Y:S02]  /*8110*/  SYNCS.PHASECHK.TRANS64.TRYWAIT P0, [R7+URZ], R4 ;  /* 0x00000004070075a7 */ /* 0x001064000800017f */
[----:B-1----:R-:W-:Y:S05]  /*8120*/  @!P0 NANOSLEEP.SYNCS 0x989680 ;  /* 0x009896800000895d */ /* 0x002fea0003900000 */
[----:B------:R-:W1:Y:S02]  /*8130*/  @!P0 SYNCS.PHASECHK.TRANS64 P0, [R7+URZ], R4 ;  /* 0x00000004070085a7 */ /* 0x000e64000800007f */
[----:B-1----:R-:W-:Y:S05]  /*8140*/  @!P0 BRA `(.L_x_145) ;  /* 0xfffffffc00f08947 */ /* 0x002fea000383ffff */
[----:B------:R-:W-:Y:S05]  /*8150*/  BRA `(.L_x_182) ;  /* 0xfffffff000847947 */ /* 0x000fea000383ffff */
.L_x_146:
[----:B0-----:R0:W1:Y:S02]  /*8160*/  SYNCS.PHASECHK.TRANS64.TRYWAIT P0, [R6+URZ], R5 ;  /* 0x00000005060075a7 */ /* 0x001064000800017f */
[----:B-1----:R-:W-:Y:S05]  /*8170*/  @!P0 NANOSLEEP.SYNCS 0x989680 ;  /* 0x009896800000895d */ /* 0x002fea0003900000 */
[----:B------:R-:W1:Y:S02]  /*8180*/  @!P0 SYNCS.PHASECHK.TRANS64 P0, [R6+URZ], R5 ;  /* 0x00000005060085a7 */ /* 0x000e64000800007f */
[----:B-1----:R-:W-:Y:S05]  /*8190*/  @!P0 BRA `(.L_x_146) ;  /* 0xfffffffc00f08947 */ /* 0x002fea000383ffff */
[----:B------:R-:W-:Y:S05]  /*81a0*/  BRA `(.L_x_183) ;  /* 0xfffffff000947947 */ /* 0x000fea000383ffff */
.L_x_147:
[----:B0-----:R0:W1:Y:S02]  /*81b0*/  SYNCS.PHASECHK.TRANS64.TRYWAIT P0, [R7+URZ], R4 ;  /* 0x00000004070075a7 */ /* 0x001064000800017f */
[----:B-1----:R-:W-:Y:S05]  /*81c0*/  @!P0 NANOSLEEP.SYNCS 0x989680 ;  /* 0x009896800000895d */ /* 0x002fea0003900000 */
[----:B------:R-:W1:Y:S02]  /*81d0*/  @!P0 SYNCS.PHASECHK.TRANS64 P0, [R7+URZ], R4 ;  /* 0x00000004070085a7 */ /* 0x000e64000800007f */
[----:B-1----:R-:W-:Y:S05]  /*81e0*/  @!P0 BRA `(.L_x_147) ;  /* 0xfffffffc00f08947 */ /* 0x002fea000383ffff */
[----:B------:R-:W-:Y:S05]  /*81f0*/  BRA `(.L_x_184) ;  /* 0xfffffff000a47947 */ /* 0x000fea000383ffff */
.L_x_148:
[----:B0-----:R0:W1:Y:S02]  /*8200*/  SYNCS.PHASECHK.TRANS64.TRYWAIT P0, [R6+URZ], R5 ;  /* 0x00000005060075a7 */ /* 0x001064000800017f */
[----:B-1----:R-:W-:Y:S05]  /*8210*/  @!P0 NANOSLEEP.SYNCS 0x989680 ;  /* 0x009896800000895d */ /* 0x002fea0003900000 */
[----:B------:R-:W1:Y:S02]  /*8220*/  @!P0 SYNCS.PHASECHK.TRANS64 P0, [R6+URZ], R5 ;  /* 0x00000005060085a7 */ /* 0x000e64000800007f */
[----:B-1----:R-:W-:Y:S05]  /*8230*/  @!P0 BRA `(.L_x_148) ;  /* 0xfffffffc00f08947 */ /* 0x002fea000383ffff */
[----:B------:R-:W-:Y:S05]  /*8240*/  BRA `(.L_x_185) ;  /* 0xfffffff000b47947 */ /* 0x000fea000383ffff */
.L_x_149:
[----:B0-----:R0:W1:Y:S02]  /*8250*/  SYNCS.PHASECHK.TRANS64.TRYWAIT P0, [R7+URZ], R4 ;  /* 0x00000004070075a7 */ /* 0x001064000800017f */
[----:B-1----:R-:W-:Y:S05]  /*8260*/  @!P0 NANOSLEEP.SYNCS 0x989680 ;  /* 0x009896800000895d */ /* 0x002fea0003900000 */
[----:B------:R-:W1:Y:S02]  /*8270*/  @!P0 SYNCS.PHASECHK.TRANS64 P0, [R7+URZ], R4 ;  /* 0x00000004070085a7 */ /* 0x000e64000800007f */
[----:B-1----:R-:W-:Y:S05]  /*8280*/  @!P0 BRA `(.L_x_149) ;  /* 0xfffffffc00f08947 */ /* 0x002fea000383ffff */
[----:B------:R-:W-:Y:S05]  /*8290*/  BRA `(.L_x_186) ;  /* 0xfffffff000c47947 */ /* 0x000fea000383ffff */
.L_x_150:
[----:B0-----:R0:W1:Y:S02]  /*82a0*/  SYNCS.PHASECHK.TRANS64.TRYWAIT P0, [R6+URZ], R5 ;  /* 0x00000005060075a7 */ /* 0x001064000800017f */
[----:B-1----:R-:W-:Y:S05]  /*82b0*/  @!P0 NANOSLEEP.SYNCS 0x989680 ;  /* 0x009896800000895d */ /* 0x002fea0003900000 */
[----:B------:R-:W1:Y:S02]  /*82c0*/  @!P0 SYNCS.PHASECHK.TRANS64 P0, [R6+URZ], R5 ;  /* 0x00000005060085a7 */ /* 0x000e64000800007f */
[----:B-1----:R-:W-:Y:S05]  /*82d0*/  @!P0 BRA `(.L_x_150) ;  /* 0xfffffffc00f08947 */ /* 0x002fea000383ffff */
[----:B------:R-:W-:Y:S05]  /*82e0*/  BRA `(.L_x_187) ;  /* 0xfffffff000d47947 */ /* 0x000fea000383ffff */
.L_x_151:
[----:B0-----:R0:W1:Y:S02]  /*82f0*/  SYNCS.PHASECHK.TRANS64.TRYWAIT P0, [R7+URZ], R4 ;  /* 0x00000004070075a7 */ /* 0x001064000800017f */
[----:B-1----:R-:W-:Y:S05]  /*8300*/  @!P0 NANOSLEEP.SYNCS 0x989680 ;  /* 0x009896800000895d */ /* 0x002fea0003900000 */
[----:B------:R-:W1:Y:S02]  /*8310*/  @!P0 SYNCS.PHASECHK.TRANS64 P0, [R7+URZ], R4 ;  /* 0x00000004070085a7 */ /* 0x000e64000800007f */
[----:B-1----:R-:W-:Y:S05]  /*8320*/  @!P0 BRA `(.L_x_151) ;  /* 0xfffffffc00f08947 */ /* 0x002fea000383ffff */
[----:B------:R-:W-:Y:S05]  /*8330*/  BRA `(.L_x_188) ;  /* 0xfffffff000e47947 */ /* 0x000fea000383ffff */
.L_x_152:
[----:B0-----:R0:W1:Y:S02]  /*8340*/  SYNCS.PHASECHK.TRANS64.TRYWAIT P0, [R6+URZ], R5 ;  /* 0x00000005060075a7 */ /* 0x001064000800017f */
[----:B-1----:R-:W-:Y:S05]  /*8350*/  @!P0 NANOSLEEP.SYNCS 0x989680 ;  /* 0x009896800000895d */ /* 0x002fea0003900000 */
[----:B------:R-:W1:Y:S02]  /*8360*/  @!P0 SYNCS.PHASECHK.TRANS64 P0, [R6+URZ], R5 ;  /* 0x00000005060085a7 */ /* 0x000e64000800007f */
[----:B-1----:R-:W-:Y:S05]  /*8370*/  @!P0 BRA `(.L_x_152) ;  /* 0xfffffffc00f08947 */ /* 0x002fea000383ffff */
[----:B------:R-:W-:Y:S05]  /*8380*/  BRA `(.L_x_189) ;  /* 0xfffffff000f47947 */ /* 0x000fea000383ffff */
.L_x_153:
[----:B0-----:R0:W1:Y:S02]  /*8390*/  SYNCS.PHASECHK.TRANS64.TRYWAIT P0, [R7+URZ], R4 ;  /* 0x00000004070075a7 */ /* 0x001064000800017f */
[----:B-1----:R-:W-:Y:S05]  /*83a0*/  @!P0 NANOSLEEP.SYNCS 0x989680 ;  /* 0x009896800000895d */ /* 0x002fea0003900000 */
[----:B------:R-:W1:Y:S02]  /*83b0*/  @!P0 SYNCS.PHASECHK.TRANS64 P0, [R7+URZ], R4 ;  /* 0x00000004070085a7 */ /* 0x000e64000800007f */
[----:B-1----:R-:W-:Y:S05]  /*83c0*/  @!P0 BRA `(.L_x_153) ;  /* 0xfffffffc00f08947 */ /* 0x002fea000383ffff */
[----:B------:R-:W-:Y:S05]  /*83d0*/  BRA `(.L_x_190) ;  /* 0xfffffff400047947 */ /* 0x000fea000383ffff */
.L_x_154:
[----:B-1----:R1:W2:Y:S02]  /*83e0*/  SYNCS.PHASECHK.TRANS64.TRYWAIT P0, [R6+URZ], R5 ;  /* 0x00000005060075a7 */ /* 0x0022a4000800017f */
[----:B--2---:R-:W-:Y:S05]  /*83f0*/  @!P0 NANOSLEEP.SYNCS 0x989680 ;  /* 0x009896800000895d */ /* 0x004fea0003900000 */
[----:B------:R-:W2:Y:S02]  /*8400*/  @!P0 SYNCS.PHASECHK.TRANS64 P0, [R6+URZ], R5 ;  /* 0x00000005060085a7 */ /* 0x000ea4000800007f */
[----:B--2---:R-:W-:Y:S05]  /*8410*/  @!P0 BRA `(.L_x_154) ;  /* 0xfffffffc00f08947 */ /* 0x004fea000383ffff */
[----:B------:R-:W-:Y:S05]  /*8420*/  BRA `(.L_x_191) ;  /* 0xfffffff4000c7947 */ /* 0x000fea000383ffff */
.L_x_192:
[----:B------:R-:W-:-:S00]  /*8430*/  BRA `(.L_x_192) ;  /* 0xfffffffc00fc7947 */ /* 0x000fc0000383ffff */
[----:B------:R-:W-:-:S00]  /*8440*/  NOP ;  /* 0x0000000000007918 */ /* 0x000fc00000000000 */
        /* <DEDUP_REMOVED lines=11> */
.L_x_193:


//--------------------- .nv.shared._ZN7cutlass13device_kernelINS_4gemm6kernel13GemmUniversalIN4cute5tupleIJiiiiEEENS1_10collective13CollectiveMmaINS1_37MainloopSm90TmaGmmaWarpSpecializedFP8ILi28ENS5_IJNS4_1CILi2EEENSA_ILi4EEENSA_ILi1EEEEEENS1_32KernelTmaWarpSpecializedPingpongEEENS5_IJNSA_ILi64EEESH_SH_EEENS_12float_e4m3_tENS5_IJlSD_lEEESJ_SK_NS4_8TiledMMAINS4_8MMA_AtomIJNS4_4SM904GMMA30MMA_64x64x32_F32E4M3E4M3_SS_TNILNSO_7ScaleInE1ELSQ_1EEEEEENS4_6LayoutINS5_IJSD_SD_SD_EEENS5_IJNSA_ILi0EEESV_SV_EEEEENS5_IJNS4_10UnderscoreESY_SY_EEEEENS4_23SM90_TMA_LOAD_MULTICASTENS4_14ComposedLayoutINS4_7SwizzleILi2ELi4ELi3EEENS4_18smem_ptr_flag_bitsILi8EEENST_INS5_IJNSA_ILi8EEESH_EEENS5_IJSH_SD_EEEEEEEvNS4_8identityES11_S1B_vS1C_EENS_8epilogue10collective6detail29Sm90TmaWarpSpecializedAdapterINS1F_15DefaultEpilogueISJ_SK_SK_NS1E_6thread17LinearCombinationISJ_Li1EffLNS1J_9ScaleType4KindE0ELNS_15FloatRoundStyleE2ESJ_EENS1_15EpilogueDefaultEEEEEvvEEEEvNT_6ParamsE --------------------------
	.section	.nv.shared._ZN7cutlass13device_kernelINS_4gemm6kernel13GemmUniversalIN4cute5tupleIJiiiiEEENS1_10collective13CollectiveMmaINS1_37MainloopSm90TmaGmmaWarpSpecializedFP8ILi28ENS5_IJNS4_1CILi2EEENSA_ILi4EEENSA_ILi1EEEEEENS1_32KernelTmaWarpSpecializedPingpongEEENS5_IJNSA_ILi64EEESH_SH_EEENS_12float_e4m3_tENS5_IJlSD_lEEESJ_SK_NS4_8TiledMMAINS4_8MMA_AtomIJNS4_4SM904GMMA30MMA_64x64x32_F32E4M3E4M3_SS_TNILNSO_7ScaleInE1ELSQ_1EEEEEENS4_6LayoutINS5_IJSD_SD_SD_EEENS5_IJNSA_ILi0EEESV_SV_EEEEENS5_IJNS4_10UnderscoreESY_SY_EEEEENS4_23SM90_TMA_LOAD_MULTICASTENS4_14ComposedLayoutINS4_7SwizzleILi2ELi4ELi3EEENS4_18smem_ptr_flag_bitsILi8EEENST_INS5_IJNSA_ILi8EEESH_EEENS5_IJSH_SD_EEEEEEEvNS4_8identityES11_S1B_vS1C_EENS_8epilogue10collective6detail29Sm90TmaWarpSpecializedAdapterINS1F_15DefaultEpilogueISJ_SK_SK_NS1E_6thread17LinearCombinationISJ_Li1EffLNS1J_9ScaleType4KindE0ELNS_15FloatRoundStyleE2ESJ_EENS1_15EpilogueDefaultEEEEEvvEEEEvNT_6ParamsE,"aw",@nobits
	.sectionflags	@""
	.align	16
	.zero		1024


//--------------------- .nv.shared.reserved.0     --------------------------
	.section	.nv.shared.reserved.0,"aw",@nobits
	.weak		__nv_reservedSMEM_offset_0_alias
	.size		__nv_reservedSMEM_offset_0_alias, 0, 0
	.other		__nv_reservedSMEM_offset_0_alias,@"STO_CUDA_RESERVED_SHARED STV_DEFAULT"
__nv_reservedSMEM_offset_0_alias:
	.zero		0


//--------------------- .nv.global                --------------------------
	.section	.nv.global,"aw",@nobits
.nv.global:
	.type		_ZN40_INTERNAL_44a417d2_4_k_cu_b3f15f63_214504cute1_E,@object
	.size		_ZN40_INTERNAL_44a417d2_4_k_cu_b3f15f63_214504cute1_E,(_ZN40_INTERNAL_44a417d2_4_k_cu_b3f15f63_214504cuda3std3__45__cpo6cbeginE - _ZN40_INTERNAL_44a417d2_4_k_cu_b3f15f63_214504cute1_E)
_ZN40_INTERNAL_44a417d2_4_k_cu_b3f15f63_214504cute1_E:
	.zero		1
	.type		_ZN40_INTERNAL_44a417d2_4_k_cu_b3f15f63_214504cuda3std3__45__cpo6cbeginE,@object
	.size		_ZN40_INTERNAL_44a417d2_4_k_cu_b3f15f63_214504cuda3std3__45__cpo6cbeginE,(_ZN40_INTERNAL_44a417d2_4_k_cu_b3f15f63_214504cuda3std3__48in_placeE - _ZN40_INTERNAL_44a417d2_4_k_cu_b3f15f63_214504cuda3std3__45__cpo6cbeginE)
_ZN40_INTERNAL_44a417d2_4_k_cu_b3f15f63_214504cuda3std3__45__cpo6cbeginE:
	.zero		1
	.type		_ZN40_INTERNAL_44a417d2_4_k_cu_b3f15f63_214504cuda3std3__48in_placeE,@object
	.size		_ZN40_INTERNAL_44a417d2_4_k_cu_b3f15f63_214504cuda3std3__48in_placeE,(_ZN40_INTERNAL_44a417d2_4_k_cu_b3f15f63_214504cuda3std6ranges3__45__cpo9iter_moveE - _ZN40_INTERNAL_44a417d2_4_k_cu_b3f15f63_214504cuda3std3__48in_placeE)
_ZN40_INTERNAL_44a417d2_4_k_cu_b3f15f63_214504cuda3std3__48in_placeE:
	.zero		1
	.type		_ZN40_INTERNAL_44a417d2_4_k_cu_b3f15f63_214504cuda3std6ranges3__45__cpo9iter_moveE,@object
	.size		_ZN40_INTERNAL_44a417d2_4_k_cu_b3f15f63_214504cuda3std6ranges3__45__cpo9iter_moveE,(_ZN40_INTERNAL_44a417d2_4_k_cu_b3f15f63_214504cuda3std3__45__cpo5beginE - _ZN40_INTERNAL_44a417d2_4_k_cu_b3f15f63_214504cuda3std6ranges3__45__cpo9iter_moveE)
_ZN40_INTERNAL_44a417d2_4_k_cu_b3f15f63_214504cuda3std6ranges3__45__cpo9iter_moveE:
	.zero		1
	.type		_ZN40_INTERNAL_44a417d2_4_k_cu_b3f15f63_214504cuda3std3__45__cpo5beginE,@object
	.size		_ZN40_INTERNAL_44a417d2_4_k_cu_b3f15f63_214504cuda3std3__45__cpo5beginE,(_ZN40_INTERNAL_44a417d2_4_k_cu_b3f15f63_214504cuda3std3__442_GLOBAL__N__44a417d2_4_k_cu_b3f15f63_214506ignoreE - _ZN40_INTERNAL_44a417d2_4_k_cu_b3f15f63_214504cuda3std3__45__cpo5beginE)
_ZN40_INTERNAL_44a417d2_4_k_cu_b3f15f63_214504cuda3std3__45__cpo5beginE:
	.zero		1
	.type		_ZN40_INTERNAL_44a417d2_4_k_cu_b3f15f63_214504cuda3std3__442_GLOBAL__N__44a417d2_4_k_cu_b3f15f63_214506ignoreE,@object
	.size		_ZN40_INTERNAL_44a417d2_4_k_cu_b3f15f63_214504cuda3std3__442_GLOBAL__N__44a417d2_4_k_cu_b3f15f63_214506ignoreE,(_ZN40_INTERNAL_44a417d2_4_k_cu_b3f15f63_214504cute7productE - _ZN40_INTERNAL_44a417d2_4_k_cu_b3f15f63_214504cuda3std3__442_GLOBAL__N__44a417d2_4_k_cu_b3f15f63_214506ignoreE)
_ZN40_INTERNAL_44a417d2_4_k_cu_b3f15f63_214504cuda3std3__442_GLOBAL__N__44a417d2_4_k_cu_b3f15f63_214506ignoreE:
	.zero		1
	.type		_ZN40_INTERNAL_44a417d2_4_k_cu_b3f15f63_214504cute7productE,@object
	.size		_ZN40_INTERNAL_44a417d2_4_k_cu_b3f15f63_214504cute7productE,(_ZN40_INTERNAL_44a417d2_4_k_cu_b3f15f63_214504cuda3std3__45__cpo3endE - _ZN40_INTERNAL_44a417d2_4_k_cu_b3f15f63_214504cute7productE)
_ZN40_INTERNAL_44a417d2_4_k_cu_b3f15f63_214504cute7productE:
	.zero		1
	.type		_ZN40_INTERNAL_44a417d2_4_k_cu_b3f15f63_214504cuda3std3__45__cpo3endE,@object
	.size		_ZN40_INTERNAL_44a417d2_4_k_cu_b3f15f63_214504cuda3std3__45__cpo3endE,(_ZN40_INTERNAL_44a417d2_4_k_cu_b3f15f63_214504cuda3std3__419piecewise_constructE - _ZN40_INTERNAL_44a417d2_4_k_cu_b3f15f63_214504cuda3std3__45__cpo3endE)
_ZN40_INTERNAL_44a417d2_4_k_cu_b3f15f63_214504cuda3std3__45__cpo3endE:
	.zero		1
	.type		_ZN40_INTERNAL_44a417d2_4_k_cu_b3f15f63_214504cuda3std3__419piecewise_constructE,@object
	.size		_ZN40_INTERNAL_44a417d2_4_k_cu_b3f15f63_214504cuda3std3__419piecewise_constructE,(_ZN40_INTERNAL_44a417d2_4_k_cu_b3f15f63_214504cuda3std3__45__cpo4cendE - _ZN40_INTERNAL_44a417d2_4_k_cu_b3f15f63_214504cuda3std3__419piecewise_constructE)
_ZN40_INTERNAL_44a417d2_4_k_cu_b3f15f63_214504cuda3std3__419piecewise_constructE:
	.zero		1
	.type		_ZN40_INTERNAL_44a417d2_4_k_cu_b3f15f63_214504cuda3std3__45__cpo4cendE,@object
	.size		_ZN40_INTERNAL_44a417d2_4_k_cu_b3f15f63_214504cuda3std3__45__cpo4cendE,(_ZN40_INTERNAL_44a417d2_4_k_cu_b3f15f63_214504cuda3std6ranges3__45__cpo4swapE - _ZN40_INTERNAL_44a417d2_4_k_cu_b3f15f63_214504cuda3std3__45__cpo4cendE)
_ZN40_INTERNAL_44a417d2_4_k_cu_b3f15f63_214504cuda3std3__45__cpo4cendE:
	.zero		1
	.type		_ZN40_INTERNAL_44a417d2_4_k_cu_b3f15f63_214504cuda3std6ranges3__45__cpo4swapE,@object
	.size		_ZN40_INTERNAL_44a417d2_4_k_cu_b3f15f63_214504cuda3std6ranges3__45__cpo4swapE,(.L_7 - _ZN40_INTERNAL_44a417d2_4_k_cu_b3f15f63_214504cuda3std6ranges3__45__cpo4swapE)
_ZN40_INTERNAL_44a417d2_4_k_cu_b3f15f63_214504cuda3std6ranges3__45__cpo4swapE:
	.zero		1
.L_7:


//--------------------- .nv.constant0._ZN7cutlass13device_kernelINS_4gemm6kernel13GemmUniversalIN4cute5tupleIJiiiiEEENS1_10collective13CollectiveMmaINS1_37MainloopSm90TmaGmmaWarpSpecializedFP8ILi28ENS5_IJNS4_1CILi2EEENSA_ILi4EEENSA_ILi1EEEEEENS1_32KernelTmaWarpSpecializedPingpongEEENS5_IJNSA_ILi64EEESH_SH_EEENS_12float_e4m3_tENS5_IJlSD_lEEESJ_SK_NS4_8TiledMMAINS4_8MMA_AtomIJNS4_4SM904GMMA30MMA_64x64x32_F32E4M3E4M3_SS_TNILNSO_7ScaleInE1ELSQ_1EEEEEENS4_6LayoutINS5_IJSD_SD_SD_EEENS5_IJNSA_ILi0EEESV_SV_EEEEENS5_IJNS4_10UnderscoreESY_SY_EEEEENS4_23SM90_TMA_LOAD_MULTICASTENS4_14ComposedLayoutINS4_7SwizzleILi2ELi4ELi3EEENS4_18smem_ptr_flag_bitsILi8EEENST_INS5_IJNSA_ILi8EEESH_EEENS5_IJSH_SD_EEEEEEEvNS4_8identityES11_S1B_vS1C_EENS_8epilogue10collective6detail29Sm90TmaWarpSpecializedAdapterINS1F_15DefaultEpilogueISJ_SK_SK_NS1E_6thread17LinearCombinationISJ_Li1EffLNS1J_9ScaleType4KindE0ELNS_15FloatRoundStyleE2ESJ_EENS1_15EpilogueDefaultEEEEEvvEEEEvNT_6ParamsE --------------------------
	.section	.nv.constant0._ZN7cutlass13device_kernelINS_4gemm6kernel13GemmUniversalIN4cute5tupleIJiiiiEEENS1_10collective13CollectiveMmaINS1_37MainloopSm90TmaGmmaWarpSpecializedFP8ILi28ENS5_IJNS4_1CILi2EEENSA_ILi4EEENSA_ILi1EEEEEENS1_32KernelTmaWarpSpecializedPingpongEEENS5_IJNSA_ILi64EEESH_SH_EEENS_12float_e4m3_tENS5_IJlSD_lEEESJ_SK_NS4_8TiledMMAINS4_8MMA_AtomIJNS4_4SM904GMMA30MMA_64x64x32_F32E4M3E4M3_SS_TNILNSO_7ScaleInE1ELSQ_1EEEEEENS4_6LayoutINS5_IJSD_SD_SD_EEENS5_IJNSA_ILi0EEESV_SV_EEEEENS5_IJNS4_10UnderscoreESY_SY_EEEEENS4_23SM90_TMA_LOAD_MULTICASTENS4_14ComposedLayoutINS4_7SwizzleILi2ELi4ELi3EEENS4_18smem_ptr_flag_bitsILi8EEENST_INS5_IJNSA_ILi8EEESH_EEENS5_IJSH_SD_EEEEEEEvNS4_8identityES11_S1B_vS1C_EENS_8epilogue10collective6detail29Sm90TmaWarpSpecializedAdapterINS1F_15DefaultEpilogueISJ_SK_SK_NS1E_6thread17LinearCombinationISJ_Li1EffLNS1J_9ScaleType4KindE0ELNS_15FloatRoundStyleE2ESJ_EENS1_15EpilogueDefaultEEEEEvvEEEEvNT_6ParamsE,"a",@progbits
	.sectionflags	@""
	.align	4
.nv.constant0._ZN7cutlass13device_kernelINS_4gemm6kernel13GemmUniversalIN4cute5tupleIJiiiiEEENS1_10collective13CollectiveMmaINS1_37MainloopSm90TmaGmmaWarpSpecializedFP8ILi28ENS5_IJNS4_1CILi2EEENSA_ILi4EEENSA_ILi1EEEEEENS1_32KernelTmaWarpSpecializedPingpongEEENS5_IJNSA_ILi64EEESH_SH_EEENS_12float_e4m3_tENS5_IJlSD_lEEESJ_SK_NS4_8TiledMMAINS4_8MMA_AtomIJNS4_4SM904GMMA30MMA_64x64x32_F32E4M3E4M3_SS_TNILNSO_7ScaleInE1ELSQ_1EEEEEENS4_6LayoutINS5_IJSD_SD_SD_EEENS5_IJNSA_ILi0EEESV_SV_EEEEENS5_IJNS4_10UnderscoreESY_SY_EEEEENS4_23SM90_TMA_LOAD_MULTICASTENS4_14ComposedLayoutINS4_7SwizzleILi2ELi4ELi3EEENS4_18smem_ptr_flag_bitsILi8EEENST_INS5_IJNSA_ILi8EEESH_EEENS5_IJSH_SD_EEEEEEEvNS4_8identityES11_S1B_vS1C_EENS_8epilogue10collective6detail29Sm90TmaWarpSpecializedAdapterINS1F_15DefaultEpilogueISJ_SK_SK_NS1E_6thread17LinearCombinationISJ_Li1EffLNS1J_9ScaleType4KindE0ELNS_15FloatRoundStyleE2ESJ_EENS1_15EpilogueDefaultEEEEEvvEEEEvNT_6ParamsE:
	.zero		1664


//--------------------- SYMBOLS --------------------------

	.type		.nv.reservedSmem.offset0,@object
	.size		.nv.reservedSmem.offset0,0x4
